	.target	sm_90a

	.elftype	@"ET_EXEC"


//--------------------- .note.nv.tkinfo           --------------------------
	.section	.note.nv.tkinfo,"",@"SHT_NOTE"
	.sectionflags	@"SHF_NOTE_NV_TKINFO"
	.tkinfo
        /*0018*/ 	.word	0x00000002
        /*0030*/ 	.string	""
        /*0030*/ 	.string	"ptxas"
        /*0030*/ 	.string	"Cuda compilation tools, release 13.0, V13.0.88"
        /*0030*/ 	.string	"Build cuda_13.0.r13.0/compiler.36424714_0"
        /*0030*/ 	.string	"-v  -suppress-debug-info  -lineinfo  -arch sm_90a "



//--------------------- .note.nv.cuinfo           --------------------------
	.section	.note.nv.cuinfo,"",@"SHT_NOTE"
	.sectionflags	@"SHF_NOTE_NV_CUINFO"
        /*0018*/ 	.short	0x0002
        /*001a*/ 	.short	0x005a
        /*001c*/ 	.short	0x0082
	.zero		2


//--------------------- .nv.info                  --------------------------
	.section	.nv.info,"",@"SHT_CUDA_INFO"
	.align	4


	//----- nvinfo : EIATTR_REGCOUNT
	.align		4
        /*0000*/ 	.byte	0x04, 0x2f
        /*0002*/ 	.short	(.L_1 - .L_0)
	.align		4
.L_0:
        /*0004*/ 	.word	index@(gluon_wgmma)
        /*0008*/ 	.word	0x0000009a


	//----- nvinfo : EIATTR_FRAME_SIZE
	.align		4
.L_1:
        /*000c*/ 	.byte	0x04, 0x11
        /*000e*/ 	.short	(.L_3 - .L_2)
	.align		4
.L_2:
        /*0010*/ 	.word	index@(gluon_wgmma)
        /*0014*/ 	.word	0x00000000


	//----- nvinfo : EIATTR_MIN_STACK_SIZE
	.align		4
.L_3:
        /*0018*/ 	.byte	0x04, 0x12
        /*001a*/ 	.short	(.L_5 - .L_4)
	.align		4
.L_4:
        /*001c*/ 	.word	index@(gluon_wgmma)
        /*0020*/ 	.word	0x00000000
.L_5:


//--------------------- .nv.compat                --------------------------
	.section	.nv.compat,"",@"SHT_CUDA_COMPAT_INFO"
	.align	4
        /*0000*/ 	.byte	0x02, 0x09, 0x01, 0x00, 0x02, 0x02, 0x04, 0x00, 0x02, 0x05, 0x05, 0x00, 0x03, 0x07, 0x01, 0x01
        /*0010*/ 	.byte	0x02, 0x03, 0x03, 0x00, 0x02, 0x06, 0x01, 0x00, 0x04, 0x0b, 0x08, 0x00, 0x00, 0x00, 0x00, 0x00
        /*0020*/ 	.byte	0x00, 0x00, 0x00, 0x00


//--------------------- .nv.info.gluon_wgmma      --------------------------
	.section	.nv.info.gluon_wgmma,"",@"SHT_CUDA_INFO"
	.sectionflags	@""
	.align	4


	//----- nvinfo : EIATTR_CUDA_API_VERSION
	.align		4
        /*0000*/ 	.byte	0x04, 0x37
        /*0002*/ 	.short	(.L_7 - .L_6)
.L_6:
        /*0004*/ 	.word	0x00000082


	//----- nvinfo : EIATTR_KPARAM_INFO
	.align		4
.L_7:
        /*0008*/ 	.byte	0x04, 0x17
        /*000a*/ 	.short	(.L_9 - .L_8)
.L_8:
        /*000c*/ 	.word	0x00000000
        /*0010*/ 	.short	0x000a
        /*0012*/ 	.short	0x0048
        /*0014*/ 	.byte	0x00, 0xf4, 0x21, 0x00


	//----- nvinfo : EIATTR_KPARAM_INFO
	.align		4
.L_9:
        /*0018*/ 	.byte	0x04, 0x17
        /*001a*/ 	.short	(.L_11 - .L_10)
.L_10:
        /*001c*/ 	.word	0x00000000
        /*0020*/ 	.short	0x0009
        /*0022*/ 	.short	0x0040
        /*0024*/ 	.byte	0x00, 0xf4, 0x21, 0x00


	//----- nvinfo : EIATTR_KPARAM_INFO
	.align		4
.L_11:
        /*0028*/ 	.byte	0x04, 0x17
        /*002a*/ 	.short	(.L_13 - .L_12)
.L_12:
        /*002c*/ 	.word	0x00000000
        /*0030*/ 	.short	0x0008
        /*0032*/ 	.short	0x0038
        /*0034*/ 	.byte	0x00, 0xf0, 0x21, 0x00


	//----- nvinfo : EIATTR_KPARAM_INFO
	.align		4
.L_13:
        /*0038*/ 	.byte	0x04, 0x17
        /*003a*/ 	.short	(.L_15 - .L_14)
.L_14:
        /*003c*/ 	.word	0x00000000
        /*0040*/ 	.short	0x0007
        /*0042*/ 	.short	0x0030
        /*0044*/ 	.byte	0x00, 0xf0, 0x21, 0x00


	//----- nvinfo : EIATTR_KPARAM_INFO
	.align		4
.L_15:
        /*0048*/ 	.byte	0x04, 0x17
        /*004a*/ 	.short	(.L_17 - .L_16)
.L_16:
        /*004c*/ 	.word	0x00000000
        /*0050*/ 	.short	0x0006
        /*0052*/ 	.short	0x0028
        /*0054*/ 	.byte	0x00, 0xf0, 0x21, 0x00


	//----- nvinfo : EIATTR_KPARAM_INFO
	.align		4
.L_17:
        /*0058*/ 	.byte	0x04, 0x17
        /*005a*/ 	.short	(.L_19 - .L_18)
.L_18:
        /*005c*/ 	.word	0x00000000
        /*0060*/ 	.short	0x0005
        /*0062*/ 	.short	0x0020
        /*0064*/ 	.byte	0x00, 0xf0, 0x11, 0x00


	//----- nvinfo : EIATTR_KPARAM_INFO
	.align		4
.L_19:
        /*0068*/ 	.byte	0x04, 0x17
        /*006a*/ 	.short	(.L_21 - .L_20)
.L_20:
        /*006c*/ 	.word	0x00000000
        /*0070*/ 	.short	0x0004
        /*0072*/ 	.short	0x001c
        /*0074*/ 	.byte	0x00, 0xf0, 0x11, 0x00


	//----- nvinfo : EIATTR_KPARAM_INFO
	.align		4
.L_21:
        /*0078*/ 	.byte	0x04, 0x17
        /*007a*/ 	.short	(.L_23 - .L_22)
.L_22:
        /*007c*/ 	.word	0x00000000
        /*0080*/ 	.short	0x0003
        /*0082*/ 	.short	0x0018
        /*0084*/ 	.byte	0x00, 0xf0, 0x11, 0x00


	//----- nvinfo : EIATTR_KPARAM_INFO
	.align		4
.L_23:
        /*0088*/ 	.byte	0x04, 0x17
        /*008a*/ 	.short	(.L_25 - .L_24)
.L_24:
        /*008c*/ 	.word	0x00000000
        /*0090*/ 	.short	0x0002
        /*0092*/ 	.short	0x0010
        /*0094*/ 	.byte	0x00, 0xf4, 0x21, 0x00


	//----- nvinfo : EIATTR_KPARAM_INFO
	.align		4
.L_25:
        /*0098*/ 	.byte	0x04, 0x17
        /*009a*/ 	.short	(.L_27 - .L_26)
.L_26:
        /*009c*/ 	.word	0x00000000
        /*00a0*/ 	.short	0x0001
        /*00a2*/ 	.short	0x0008
        /*00a4*/ 	.byte	0x00, 0xf4, 0x21, 0x00


	//----- nvinfo : EIATTR_KPARAM_INFO
	.align		4
.L_27:
        /*00a8*/ 	.byte	0x04, 0x17
        /*00aa*/ 	.short	(.L_29 - .L_28)
.L_28:
        /*00ac*/ 	.word	0x00000000
        /*00b0*/ 	.short	0x0000
        /*00b2*/ 	.short	0x0000
        /*00b4*/ 	.byte	0x00, 0xf4, 0x21, 0x00


	//----- nvinfo : EIATTR_SPARSE_MMA_MASK
	.align		4
.L_29:
        /*00b8*/ 	.byte	0x03, 0x50
        /*00ba*/ 	.short	0x0000


	//----- nvinfo : EIATTR_MAXREG_COUNT
	.align		4
        /*00bc*/ 	.byte	0x03, 0x1b
        /*00be*/ 	.short	0x00ff


	//----- nvinfo : EIATTR_NUM_BARRIERS
	.align		4
        /*00c0*/ 	.byte	0x02, 0x4c
        /*00c2*/ 	.byte	0x01
	.zero		1


	//----- nvinfo : EIATTR_MERCURY_ISA_VERSION
	.align		4
        /*00c4*/ 	.byte	0x03, 0x5f
        /*00c6*/ 	.short	0x0101


	//----- nvinfo : EIATTR_INT_WARP_WIDE_INSTR_OFFSETS
	.align		4
        /*00c8*/ 	.byte	0x04, 0x31
        /*00ca*/ 	.short	(.L_31 - .L_30)


	//   ....[0]....
.L_30:
        /*00cc*/ 	.word	0x00001320


	//   ....[1]....
        /*00d0*/ 	.word	0x00001340


	//   ....[2]....
        /*00d4*/ 	.word	0x000013f0


	//   ....[3]....
        /*00d8*/ 	.word	0x00001d00


	//   ....[4]....
        /*00dc*/ 	.word	0x00001d10


	//   ....[5]....
        /*00e0*/ 	.word	0x00001da0


	//   ....[6]....
        /*00e4*/ 	.word	0x00001db0


	//   ....[7]....
        /*00e8*/ 	.word	0x000024e0


	//   ....[8]....
        /*00ec*/ 	.word	0x00002560


	//----- nvinfo : EIATTR_COOP_GROUP_MASK_REGIDS
	.align		4
.L_31:
        /*00f0*/ 	.byte	0x04, 0x29
        /*00f2*/ 	.short	(.L_33 - .L_32)


	//   ....[0]....
.L_32:
        /*00f4*/ 	.word	0xffffffff


	//   ....[1]....
        /*00f8*/ 	.word	0xffffffff


	//   ....[2]....
        /*00fc*/ 	.word	0xffffffff


	//----- nvinfo : EIATTR_COOP_GROUP_INSTR_OFFSETS
	.align		4
.L_33:
        /*0100*/ 	.byte	0x04, 0x28
        /*0102*/ 	.short	(.L_35 - .L_34)


	//   ....[0]....
.L_34:
        /*0104*/ 	.word	0x00000160


	//   ....[1]....
        /*0108*/ 	.word	0x00000700


	//   ....[2]....
        /*010c*/ 	.word	0x00000cf0


	//----- nvinfo : EIATTR_MBARRIER_INSTR_OFFSETS
	.align		4
.L_35:
        /*0110*/ 	.byte	0x04, 0x39
        /*0112*/ 	.short	(.L_37 - .L_36)


	//   ....[0]....
.L_36:
        /*0114*/ 	.word	0x00001490
        /*0118*/ 	.word	0x000000ff
        /*011c*/ 	.word	0x00020000
        /*0120*/ 	.short	0x0100
        /*0122*/ 	.byte	0x38
	.zero		1


	//   ....[1]....
        /*0124*/ 	.word	0x00001620
        /*0128*/ 	.word	0x000000ff
        /*012c*/ 	.word	0x00020008
        /*0130*/ 	.short	0x0100
        /*0132*/ 	.byte	0x38
	.zero		1


	//   ....[2]....
        /*0134*/ 	.word	0x00001e90
        /*0138*/ 	.word	0x000000ff
        /*013c*/ 	.word	0x00020000
        /*0140*/ 	.short	0x010a
        /*0142*/ 	.byte	0x16
	.zero		1


	//   ....[3]....
        /*0144*/ 	.word	0x00002370
        /*0148*/ 	.word	0x000000ff
        /*014c*/ 	.word	0x00020000
        /*0150*/ 	.short	0x0108
        /*0152*/ 	.byte	0x38
	.zero		1


	//   ....[4]....
        /*0154*/ 	.word	0x00002470
        /*0158*/ 	.word	0x000000ff
        /*015c*/ 	.word	0x00020008
        /*0160*/ 	.short	0x0108
        /*0162*/ 	.byte	0x38
	.zero		1


	//   ....[5]....
        /*0164*/ 	.word	0x00002970
        /*0168*/ 	.word	0x000000ff
        /*016c*/ 	.word	0x00020000
        /*0170*/ 	.short	0x010a
        /*0172*/ 	.byte	0x16
	.zero		1


	//----- nvinfo : EIATTR_NUM_MBARRIERS
	.align		4
.L_37:
        /*0174*/ 	.byte	0x03, 0x38
        /*0176*/ 	.short	0x0002


	//----- nvinfo : EIATTR_EXIT_INSTR_OFFSETS
	.align		4
        /*0178*/ 	.byte	0x04, 0x1c
        /*017a*/ 	.short	(.L_39 - .L_38)


	//   ....[0]....
.L_38:
        /*017c*/ 	.word	0x00002960


	//----- nvinfo : EIATTR_REQNTID
	.align		4
.L_39:
        /*0180*/ 	.byte	0x04, 0x10
        /*0182*/ 	.short	(.L_41 - .L_40)
.L_40:
        /*0184*/ 	.word	0x00000080
        /*0188*/ 	.word	0x00000001
        /*018c*/ 	.word	0x00000001


	//----- nvinfo : EIATTR_CRS_STACK_SIZE
	.align		4
.L_41:
        /*0190*/ 	.byte	0x04, 0x1e
        /*0192*/ 	.short	(.L_43 - .L_42)
.L_42:
        /*0194*/ 	.word	0x00000000


	//----- nvinfo : EIATTR_CBANK_PARAM_SIZE
	.align		4
.L_43:
        /*0198*/ 	.byte	0x03, 0x19
        /*019a*/ 	.short	0x0050


	//----- nvinfo : EIATTR_PARAM_CBANK
	.align		4
        /*019c*/ 	.byte	0x04, 0x0a
        /*019e*/ 	.short	(.L_45 - .L_44)
	.align		4
.L_44:
        /*01a0*/ 	.word	index@(.nv.constant0.gluon_wgmma)
        /*01a4*/ 	.short	0x0210
        /*01a6*/ 	.short	0x0050


	//----- nvinfo : EIATTR_SW_WAR
	.align		4
.L_45:
        /*01a8*/ 	.byte	0x04, 0x36
        /*01aa*/ 	.short	(.L_47 - .L_46)
.L_46:
        /*01ac*/ 	.word	0x00000008
.L_47:


//--------------------- .nv.callgraph             --------------------------
	.section	.nv.callgraph,"",@"SHT_CUDA_CALLGRAPH"
	.align	4
	.sectionentsize	8
	.align		4
        /*0000*/ 	.word	0x00000000
	.align		4
        /*0004*/ 	.word	0xffffffff
	.align		4
        /*0008*/ 	.word	0x00000000
	.align		4
        /*000c*/ 	.word	0xfffffffe
	.align		4
        /*0010*/ 	.word	0x00000000
	.align		4
        /*0014*/ 	.word	0xfffffffd
	.align		4
        /*0018*/ 	.word	0x00000000
	.align		4
        /*001c*/ 	.word	0xfffffffc


//--------------------- .text.gluon_wgmma         --------------------------
	.section	.text.gluon_wgmma,"ax",@progbits
	.align	128
        .global         gluon_wgmma
        .type           gluon_wgmma,@function
        .size           gluon_wgmma,(.L_x_52 - gluon_wgmma)
        .other          gluon_wgmma,@"STO_CUDA_ENTRY STV_DEFAULT"
gluon_wgmma:
.text.gluon_wgmma:
[----:B------:R-:W-:Y:S01]  /*0000*/  LDC R1, c[0x0][0x28] ;  /* 0x00000a00ff017b82 */ /* 0x000fe20000000800 */
[----:B------:R-:W1:Y:S07]  /*0010*/  S2R R0, SR_TID.X ;  /* 0x0000000000007919 */ /* 0x000e6e0000002100 */
[----:B------:R-:W2:Y:S01]  /*0020*/  S2UR UR4, SR_CgaCtaId ;  /* 0x00000000000479c3 */ /* 0x000ea20000008800 */
[----:B------:R-:W-:Y:S01]  /*0030*/  UMOV UR56, 0x400 ;  /* 0x0000040000387882 */ /* 0x000fe20000000000 */
[----:B------:R-:W-:Y:S01]  /*0040*/  ULDC UR6, c[0x0][0xc] ;  /* 0x0000030000067ab9 */ /* 0x000fe20000000800 */
[----:B------:R-:W-:Y:S01]  /*0050*/  ULDC.64 UR48, c[0x0][0x250] ;  /* 0x0000940000307ab9 */ /* 0x000fe20000000a00 */
[----:B------:R-:W-:Y:S01]  /*0060*/  UMOV UR55, URZ ;  /* 0x0000003f00377c82 */ /* 0x000fe20008000000 */
[----:B------:R-:W-:Y:S03]  /*0070*/  BSSY B0, `(.L_x_0) ;  /* 0x000001e000007945 */ /* 0x000fe60003800000 */
[----:B------:R-:W3:Y:S08]  /*0080*/  LDC R5, c[0x0][0x228] ;  /* 0x00008a00ff057b82 */ /* 0x000ef00000000800 */
[----:B------:R-:W4:Y:S08]  /*0090*/  LDC R13, c[0x0][0x230] ;  /* 0x00008c00ff0d7b82 */ /* 0x000f300000000800 */
[----:B------:R-:W-:Y:S01]  /*00a0*/  S2UR UR50, SR_CTAID.Y ;  /* 0x00000000003279c3 */ /* 0x000fe20000002600 */
[----:B--2---:R-:W-:-:S03]  /*00b0*/  ULEA UR56, UR4, UR56, 0x18 ;  /* 0x0000003804387291 */ /* 0x004fc6000f8ec03f */
[----:B------:R-:W-:Y:S01]  /*00c0*/  ULDC UR4, c[0x0][0x10] ;  /* 0x0000040000047ab9 */ /* 0x000fe20000000800 */
[----:B-1----:R-:W-:-:S03]  /*00d0*/  LOP3.LUT R4, R0, 0x7f, RZ, 0xc0, !PT ;  /* 0x0000007f00047812 */ /* 0x002fc600078ec0ff */
[----:B------:R-:W1:Y:S01]  /*00e0*/  S2UR UR5, SR_CTAID.Z ;  /* 0x00000000000579c3 */ /* 0x000e620000002700 */
[----:B---3--:R-:W-:Y:S01]  /*00f0*/  VIADD R5, R5, 0xffffffff ;  /* 0xffffffff05057836 */ /* 0x008fe20000000000 */
[C---:B------:R-:W-:Y:S02]  /*0100*/  ISETP.GE.U32.AND P0, PT, R4.reuse, 0x20, PT ;  /* 0x000000200400780c */ /* 0x040fe40003f06070 */
[C---:B------:R-:W-:Y:S02]  /*0110*/  ISETP.NE.U32.AND P2, PT, R4.reuse, RZ, PT ;  /* 0x000000ff0400720c */ /* 0x040fe40003f45070 */
[----:B------:R-:W-:Y:S02]  /*0120*/  LEA R12, R4, UR56, 0x2 ;  /* 0x00000038040c7c11 */ /* 0x000fe4000f8e10ff */
[----:B------:R-:W2:Y:S01]  /*0130*/  S2UR UR51, SR_CTAID.X ;  /* 0x00000000003379c3 */ /* 0x000ea20000002500 */
[----:B----4-:R-:W-:-:S06]  /*0140*/  VIADD R8, R13, 0xffffffff ;  /* 0xffffffff0d087836 */ /* 0x010fcc0000000000 */
[----:B------:R3:W-:Y:S01]  /*0150*/  @!P0 STS [R12], RZ ;  /* 0x000000ff0c008388 */ /* 0x0007e20000000800 */
[----:B------:R-:W-:-:S03]  /*0160*/  NOP ;  /* 0x0000000000007918 */ /* 0x000fc60000000000 */
[----:B------:R3:W-:Y:S01]  /*0170*/  @!P2 STS [UR56+0x24], R5 ;  /* 0x00002405ff00a988 */ /* 0x0007e20008000838 */
[----:B-1----:R-:W-:-:S03]  /*0180*/  UIMAD UR4, UR5, UR4, UR50 ;  /* 0x00000004050472a4 */ /* 0x002fc6000f8e0232 */
[----:B------:R3:W-:Y:S01]  /*0190*/  @!P2 STS [UR56+0x20], R8 ;  /* 0x00002008ff00a988 */ /* 0x0007e20008000838 */
[----:B--2---:R-:W-:-:S04]  /*01a0*/  UIMAD UR4, UR4, UR6, UR51 ;  /* 0x00000006040472a4 */ /* 0x004fc8000f8e0233 */
[----:B------:R-:W-:-:S04]  /*01b0*/  UIMAD UR8, UR4, 0x180, URZ ;  /* 0x00000180040878a4 */ /* 0x000fc8000f8e023f */
[----:B------:R-:W-:-:S04]  /*01c0*/  UIADD3 UR4, UP0, UR8, UR48, URZ ;  /* 0x0000003008047290 */ /* 0x000fc8000ff1e03f */
[----:B------:R-:W-:Y:S01]  /*01d0*/  ULEA.HI.X.SX32 UR5, UR8, UR49, 0x1, UP0 ;  /* 0x0000003108057291 */ /* 0x000fe200080f0e3f */
[----:B---3--:R-:W-:Y:S11]  /*01e0*/  @P2 BRA `(.L_x_1) ;  /* 0x0000000000182947 */ /* 0x008ff60003800000 */
[----:B------:R-:W1:Y:S01]  /*01f0*/  LDS R2, [UR56+0x8] ;  /* 0x00000838ff027984 */ /* 0x000e620008000800 */
[----:B------:R-:W2:Y:S01]  /*0200*/  LDC.64 R6, c[0x0][0x210] ;  /* 0x00008400ff067b82 */ /* 0x000ea20000000a00 */
[----:B------:R-:W-:Y:S02]  /*0210*/  IMAD.MOV.U32 R3, RZ, RZ, 0x70 ;  /* 0x00000070ff037424 */ /* 0x000fe400078e00ff */
[----:B--2---:R2:W-:Y:S03]  /*0220*/  STS.64 [UR56], R6 ;  /* 0x00000006ff007988 */ /* 0x0045e60008000a38 */
[----:B-1----:R-:W-:-:S05]  /*0230*/  LOP3.LUT R2, R2, 0x10, R3, 0xd8, !PT ;  /* 0x0000001002027812 */ /* 0x002fca00078ed803 */
[----:B------:R2:W-:Y:S02]  /*0240*/  STS [UR56+0x8], R2 ;  /* 0x00000802ff007988 */ /* 0x0005e40008000838 */
.L_x_1:
[----:B------:R-:W-:Y:S05]  /*0250*/  BSYNC B0 ;  /* 0x0000000000007941 */ /* 0x000fea0003800000 */
.L_x_0:
[----:B------:R-:W-:Y:S04]  /*0260*/  BSSY B0, `(.L_x_2) ;  /* 0x000000a000007945 */ /* 0x000fe80003800000 */
[----:B------:R-:W-:Y:S05]  /*0270*/  @P2 BRA `(.L_x_3) ;  /* 0x0000000000202947 */ /* 0x000fea0003800000 */
[----:B--2---:R-:W1:Y:S01]  /*0280*/  LDS R2, [UR56+0x34] ;  /* 0x00003438ff027984 */ /* 0x004e620008000800 */
[----:B------:R-:W-:Y:S02]  /*0290*/  IMAD.MOV.U32 R3, RZ, RZ, 0x3f000000 ;  /* 0x3f000000ff037424 */ /* 0x000fe400078e00ff */
[----:B------:R-:W-:Y:S01]  /*02a0*/  @!P2 IMAD.MOV.U32 R6, RZ, RZ, 0x7f ;  /* 0x0000007fff06a424 */ /* 0x000fe200078e00ff */
[----:B------:R-:W2:Y:S02]  /*02b0*/  @!P2 LDS R7, [UR56+0x38] ;  /* 0x00003838ff07a984 */ /* 0x000ea40008000800 */
[----:B-1----:R-:W-:Y:S02]  /*02c0*/  LOP3.LUT R2, R2, 0xff000000, R3, 0xb8, !PT ;  /* 0xff00000002027812 */ /* 0x002fe400078eb803 */
[----:B--2---:R-:W-:-:S03]  /*02d0*/  @!P2 LOP3.LUT R3, R7, 0xff, R6, 0xb8, !PT ;  /* 0x000000ff0703a812 */ /* 0x004fc600078eb806 */
[----:B------:R1:W-:Y:S04]  /*02e0*/  STS [UR56+0x34], R2 ;  /* 0x00003402ff007988 */ /* 0x0003e80008000838 */
[----:B------:R1:W-:Y:S02]  /*02f0*/  @!P2 STS [UR56+0x38], R3 ;  /* 0x00003803ff00a988 */ /* 0x0003e40008000838 */
.L_x_3:
[----:B------:R-:W-:Y:S05]  /*0300*/  BSYNC B0 ;  /* 0x0000000000007941 */ /* 0x000fea0003800000 */
.L_x_2:
[----:B------:R-:W-:Y:S04]  /*0310*/  BSSY B0, `(.L_x_4) ;  /* 0x000000e000007945 */ /* 0x000fe80003800000 */
[----:B------:R-:W-:Y:S05]  /*0320*/  @P2 BRA `(.L_x_5) ;  /* 0x0000000000302947 */ /* 0x000fea0003800000 */
[----:B-1----:R-:W1:Y:S01]  /*0330*/  LDS R3, [UR56+0x34] ;  /* 0x00003438ff037984 */ /* 0x002e620008000800 */
[----:B--2---:R-:W2:Y:S03]  /*0340*/  LDC.64 R6, c[0x0][0x238] ;  /* 0x00008e00ff067b82 */ /* 0x004ea60000000a00 */
[----:B------:R-:W3:Y:S01]  /*0350*/  LDS R2, [UR56+0x1c] ;  /* 0x00001c38ff027984 */ /* 0x000ee20008000800 */
[C---:B--2---:R-:W-:Y:S01]  /*0360*/  SHF.L.U64.HI R7, R6.reuse, 0x1, R7 ;  /* 0x0000000106077819 */ /* 0x044fe20000010207 */
[----:B------:R-:W-:-:S03]  /*0370*/  IMAD.SHL.U32 R6, R6, 0x2, RZ ;  /* 0x0000000206067824 */ /* 0x000fc600078e00ff */
[--C-:B------:R-:W-:Y:S02]  /*0380*/  SHF.R.U32.HI R9, RZ, 0x4, R7.reuse ;  /* 0x00000004ff097819 */ /* 0x100fe40000011607 */
[----:B------:R-:W-:-:S05]  /*0390*/  SHF.R.U64 R6, R6, 0x4, R7 ;  /* 0x0000000406067819 */ /* 0x000fca0000001207 */
[----:B------:R4:W-:Y:S01]  /*03a0*/  STS [UR56+0xc], R6 ;  /* 0x00000c06ff007988 */ /* 0x0009e20008000838 */
[----:B-1----:R-:W-:Y:S02]  /*03b0*/  LOP3.LUT R3, R3, 0x7, RZ, 0xb8, !PT ;  /* 0x0000000703037812 */ /* 0x002fe400078eb8ff */
[----:B---3--:R-:W-:-:S03]  /*03c0*/  LOP3.LUT R2, R2, 0xf, R9, 0xb8, !PT ;  /* 0x0000000f02027812 */ /* 0x008fc600078eb809 */
[----:B------:R4:W-:Y:S04]  /*03d0*/  STS [UR56+0x34], R3 ;  /* 0x00003403ff007988 */ /* 0x0009e80008000838 */
[----:B------:R4:W-:Y:S02]  /*03e0*/  STS [UR56+0x1c], R2 ;  /* 0x00001c02ff007988 */ /* 0x0009e40008000838 */
.L_x_5:
[----:B------:R-:W-:Y:S05]  /*03f0*/  BSYNC B0 ;  /* 0x0000000000007941 */ /* 0x000fea0003800000 */
.L_x_4:
[----:B------:R-:W-:Y:S04]  /*0400*/  BSSY B1, `(.L_x_6) ;  /* 0x000001a000017945 */ /* 0x000fe80003800000 */
[----:B------:R-:W-:Y:S04]  /*0410*/  BSSY B0, `(.L_x_7) ;  /* 0x0000015000007945 */ /* 0x000fe80003800000 */
[----:B------:R-:W-:Y:S05]  /*0420*/  @P2 BRA `(.L_x_8) ;  /* 0x0000000000202947 */ /* 0x000fea0003800000 */
[----:B-12-4-:R-:W1:Y:S02]  /*0430*/  LDS R2, [UR56+0x34] ;  /* 0x00003438ff027984 */ /* 0x016e640008000800 */
[----:B-1----:R-:W-:-:S05]  /*0440*/  LOP3.LUT R2, R2, 0x38, RZ, 0xb8, !PT ;  /* 0x0000003802027812 */ /* 0x002fca00078eb8ff */
[----:B------:R1:W-:Y:S01]  /*0450*/  STS [UR56+0x34], R2 ;  /* 0x00003402ff007988 */ /* 0x0003e20008000838 */
[----:B------:R-:W-:Y:S05]  /*0460*/  @P2 BRA `(.L_x_9) ;  /* 0x0000000000202947 */ /* 0x000fea0003800000 */
[----:B-1----:R-:W1:Y:S01]  /*0470*/  LDS R2, [UR56+0x8] ;  /* 0x00000838ff027984 */ /* 0x002e620008000800 */
[----:B------:R-:W-:-:S05]  /*0480*/  IMAD.MOV.U32 R3, RZ, RZ, 0x780 ;  /* 0x00000780ff037424 */ /* 0x000fca00078e00ff */
[----:B-1----:R-:W-:-:S05]  /*0490*/  LOP3.LUT R2, R2, 0x300, R3, 0xd8, !PT ;  /* 0x0000030002027812 */ /* 0x002fca00078ed803 */
[----:B------:R3:W-:Y:S02]  /*04a0*/  STS [UR56+0x8], R2 ;  /* 0x00000802ff007988 */ /* 0x0007e40008000838 */
.L_x_8:
[----:B------:R-:W-:Y:S05]  /*04b0*/  @P2 BRA `(.L_x_10) ;  /* 0x0000000000282947 */ /* 0x000fea0003800000 */
[----:B-1234-:R-:W1:Y:S02]  /*04c0*/  LDS R2, [UR56+0x8] ;  /* 0x00000838ff027984 */ /* 0x01ee640008000800 */
[----:B-1----:R-:W-:-:S05]  /*04d0*/  LOP3.LUT R2, R2, 0x1800, RZ, 0xb8, !PT ;  /* 0x0000180002027812 */ /* 0x002fca00078eb8ff */
[----:B------:R2:W-:Y:S02]  /*04e0*/  STS [UR56+0x8], R2 ;  /* 0x00000802ff007988 */ /* 0x0005e40008000838 */
.L_x_9:
[----:B------:R-:W-:Y:S05]  /*04f0*/  @P2 BREAK B0 ;  /* 0x0000000000002942 */ /* 0x000fea0003800000 */
[----:B------:R-:W-:Y:S05]  /*0500*/  @P2 BRA `(.L_x_11) ;  /* 0x0000000000242947 */ /* 0x000fea0003800000 */
[----:B------:R-:W3:Y:S01]  /*0510*/  LDS R3, [UR56+0x8] ;  /* 0x00000838ff037984 */ /* 0x000ee20008000800 */
[----:B-12---:R-:W-:-:S05]  /*0520*/  IMAD.MOV.U32 R2, RZ, RZ, 0x6000 ;  /* 0x00006000ff027424 */ /* 0x006fca00078e00ff */
[----:B---3--:R-:W-:-:S04]  /*0530*/  LOP3.LUT R2, R3, 0x6000, R2, 0xd8, !PT ;  /* 0x0000600003027812 */ /* 0x008fc800078ed802 */
[----:B------:R-:W-:-:S05]  /*0540*/  LOP3.LUT R2, R2, 0x400000, RZ, 0xb8, !PT ;  /* 0x0040000002027812 */ /* 0x000fca00078eb8ff */
[----:B------:R5:W-:Y:S02]  /*0550*/  STS [UR56+0x8], R2 ;  /* 0x00000802ff007988 */ /* 0x000be40008000838 */
.L_x_10:
[----:B------:R-:W-:Y:S05]  /*0560*/  BSYNC B0 ;  /* 0x0000000000007941 */ /* 0x000fea0003800000 */
.L_x_7:
[----:B-12345:R-:W1:Y:S02]  /*0570*/  @!P2 LDS R2, [UR56+0x8] ;  /* 0x00000838ff02a984 */ /* 0x03ee640008000800 */
[----:B-1----:R-:W-:-:S05]  /*0580*/  @!P2 LOP3.LUT R2, R2, 0x8000, RZ, 0xb8, !PT ;  /* 0x000080000202a812 */ /* 0x002fca00078eb8ff */
[----:B------:R3:W-:Y:S02]  /*0590*/  @!P2 STS [UR56+0x8], R2 ;  /* 0x00000802ff00a988 */ /* 0x0007e40008000838 */
.L_x_11:
[----:B------:R-:W-:Y:S05]  /*05a0*/  BSYNC B1 ;  /* 0x0000000000017941 */ /* 0x000fea0003800000 */
.L_x_6:
[----:B------:R-:W-:Y:S05]  /*05b0*/  WARPSYNC.ALL ;  /* 0x0000000000007948 */ /* 0x000fea0003800000 */
[----:B------:R-:W-:Y:S05]  /*05c0*/  @P0 BRA `(.L_x_12) ;  /* 0x0000000000280947 */ /* 0x000fea0003800000 */
[----:B-123--:R-:W1:Y:S01]  /*05d0*/  S2R R2, SR_LANEID ;  /* 0x0000000000027919 */ /* 0x00ee620000000000 */
[----:B------:R-:W-:Y:S05]  /*05e0*/  WARPSYNC.ALL ;  /* 0x0000000000007948 */ /* 0x000fea0003800000 */
[----:B-1----:R-:W-:-:S05]  /*05f0*/  IMAD.SHL.U32 R6, R2, 0x4, RZ ;  /* 0x0000000402067824 */ /* 0x002fca00078e00ff */
[----:B------:R-:W1:Y:S01]  /*0600*/  LDS R7, [R6+UR56] ;  /* 0x0000003806077984 */ /* 0x000e620008000800 */
[----:B------:R-:W-:-:S05]  /*0610*/  IADD3 R2, P1, R6, UR4, RZ ;  /* 0x0000000406027c10 */ /* 0x000fca000ff3e0ff */
[----:B------:R-:W-:-:S05]  /*0620*/  IMAD.X R3, RZ, RZ, UR5, P1 ;  /* 0x00000005ff037e24 */ /* 0x000fca00088e06ff */
[----:B-1----:R4:W5:Y:S01]  /*0630*/  ATOMG.E.EXCH.STRONG.GPU PT, RZ, [R2], R7 ;  /* 0x0000000702ff73a8 */ /* 0x00296200041ee100 */
[----:B------:R-:W-:-:S04]  /*0640*/  DEPBAR {5,4,3,2,1,0} ;  /* 0x0000003f0000791a */ /* 0x000fc80000000000 */
[----:B------:R4:W-:Y:S01]  /*0650*/  UTMACCTL.IV [UR4] ;  /* 0x00000000040079b9 */ /* 0x0009e20008000000 */
[----:B------:R-:W-:Y:S01]  /*0660*/  NOP ;  /* 0x0000000000007918 */ /* 0x000fe20000000000 */
.L_x_12:
[----:B------:R-:W-:Y:S05]  /*0670*/  @P0 BRA `(.L_x_13) ;  /* 0x00000000000c0947 */ /* 0x000fea0003800000 */
[----:B------:R0:W-:Y:S01]  /*0680*/  UTMACMDFLUSH ;  /* 0x00000000000079b7 */ /* 0x0001e20000000000 */
[----:B------:R-:W-:Y:S05]  /*0690*/  @P0 BRA `(.L_x_13) ;  /* 0x0000000000040947 */ /* 0x000fea0003800000 */
[----:B------:R-:W-:-:S04]  /*06a0*/  DEPBAR.LE SB0, 0x0 ;  /* 0x000080000000791a */ /* 0x000fc80000000000 */
.L_x_13:
[----:B------:R-:W-:Y:S05]  /*06b0*/  WARPSYNC.ALL ;  /* 0x0000000000007948 */ /* 0x000fea0003800000 */
[----:B-----5:R-:W-:Y:S06]  /*06c0*/  BAR.SYNC.DEFER_BLOCKING 0x0 ;  /* 0x0000000000007b1d */ /* 0x020fec0000010000 */
[----:B------:R-:W-:Y:S02]  /*06d0*/  BSSY B1, `(.L_x_14) ;  /* 0x000000b000017945 */ /* 0x000fe40003800000 */
[----:B------:R-:W-:Y:S06]  /*06e0*/  BAR.SYNC.DEFER_BLOCKING 0x0 ;  /* 0x0000000000007b1d */ /* 0x000fec0000010000 */
[----:B------:R5:W-:Y:S01]  /*06f0*/  @!P0 STS [R12], RZ ;  /* 0x000000ff0c008388 */ /* 0x000be20000000800 */
[----:B------:R-:W-:Y:S01]  /*0700*/  NOP ;  /* 0x0000000000007918 */ /* 0x000fe20000000000 */
[----:B------:R-:W-:Y:S05]  /*0710*/  @P2 BRA `(.L_x_15) ;  /* 0x0000000000182947 */ /* 0x000fea0003800000 */
[----:B-1234-:R-:W1:Y:S01]  /*0720*/  LDS R2, [UR56+0x8] ;  /* 0x00000838ff027984 */ /* 0x01ee620008000800 */
[----:B------:R-:W2:Y:S01]  /*0730*/  LDC.64 R6, c[0x0][0x218] ;  /* 0x00008600ff067b82 */ /* 0x000ea20000000a00 */
[----:B------:R-:W-:Y:S02]  /*0740*/  IMAD.MOV.U32 R3, RZ, RZ, 0x70 ;  /* 0x00000070ff037424 */ /* 0x000fe400078e00ff */
[----:B--2---:R2:W-:Y:S03]  /*0750*/  STS.64 [UR56], R6 ;  /* 0x00000006ff007988 */ /* 0x0045e60008000a38 */
[----:B-1----:R-:W-:-:S05]  /*0760*/  LOP3.LUT R2, R2, 0x10, R3, 0xd8, !PT ;  /* 0x0000001002027812 */ /* 0x002fca00078ed803 */
[----:B------:R2:W-:Y:S02]  /*0770*/  STS [UR56+0x8], R2 ;  /* 0x00000802ff007988 */ /* 0x0005e40008000838 */
.L_x_15:
[----:B----4-:R-:W-:Y:S05]  /*0780*/  BSYNC B1 ;  /* 0x0000000000017941 */ /* 0x010fea0003800000 */
.L_x_14:
[----:B------:R-:W-:Y:S04]  /*0790*/  BSSY B2, `(.L_x_16) ;  /* 0x000000f000027945 */ /* 0x000fe80003800000 */
[----:B------:R-:W-:Y:S04]  /*07a0*/  BSSY B1, `(.L_x_17) ;  /* 0x000000c000017945 */ /* 0x000fe80003800000 */
[----:B------:R-:W-:Y:S05]  /*07b0*/  @P2 BRA `(.L_x_18) ;  /* 0x0000000000282947 */ /* 0x000fea0003800000 */
[----:B-123--:R-:W1:Y:S01]  /*07c0*/  LDS R2, [UR56+0x34] ;  /* 0x00003438ff027984 */ /* 0x00ee620008000800 */
[----:B------:R-:W-:Y:S01]  /*07d0*/  IMAD.MOV.U32 R3, RZ, RZ, 0x3f000000 ;  /* 0x3f000000ff037424 */ /* 0x000fe200078e00ff */
[----:B------:R-:W-:Y:S05]  /*07e0*/  @P2 BREAK B1 ;  /* 0x0000000000012942 */ /* 0x000fea0003800000 */
[----:B-1----:R-:W-:-:S05]  /*07f0*/  LOP3.LUT R2, R2, 0xff000000, R3, 0xb8, !PT ;  /* 0xff00000002027812 */ /* 0x002fca00078eb803 */
[----:B------:R1:W-:Y:S01]  /*0800*/  STS [UR56+0x34], R2 ;  /* 0x00003402ff007988 */ /* 0x0003e20008000838 */
[----:B------:R-:W-:Y:S05]  /*0810*/  @P2 BRA `(.L_x_19) ;  /* 0x0000000000182947 */ /* 0x000fea0003800000 */
[----:B-1----:R-:W1:Y:S01]  /*0820*/  LDS R2, [UR56+0x38] ;  /* 0x00003838ff027984 */ /* 0x002e620008000800 */
[----:B------:R-:W-:-:S05]  /*0830*/  IMAD.MOV.U32 R3, RZ, RZ, 0x7f ;  /* 0x0000007fff037424 */ /* 0x000fca00078e00ff */
[----:B-1----:R-:W-:-:S05]  /*0840*/  LOP3.LUT R2, R2, 0xff, R3, 0xb8, !PT ;  /* 0x000000ff02027812 */ /* 0x002fca00078eb803 */
[----:B------:R4:W-:Y:S02]  /*0850*/  STS [UR56+0x38], R2 ;  /* 0x00003802ff007988 */ /* 0x0009e40008000838 */
.L_x_18:
[----:B------:R-:W-:Y:S05]  /*0860*/  BSYNC B1 ;  /* 0x0000000000017941 */ /* 0x000fea0003800000 */
.L_x_17:
[----:B------:R1:W-:Y:S02]  /*0870*/  @!P2 STS [UR56+0x20], R8 ;  /* 0x00002008ff00a988 */ /* 0x0003e40008000838 */
.L_x_19:
[----:B------:R-:W-:Y:S05]  /*0880*/  BSYNC B2 ;  /* 0x0000000000027941 */ /* 0x000fea0003800000 */
.L_x_16:
[----:B------:R-:W-:Y:S05]  /*0890*/  WARPSYNC.ALL ;  /* 0x0000000000007948 */ /* 0x000fea0003800000 */
[----:B--2---:R-:W2:Y:S01]  /*08a0*/  LDC R6, c[0x0][0x22c] ;  /* 0x00008b00ff067b82 */ /* 0x004ea20000000800 */
[----:B------:R-:W-:Y:S01]  /*08b0*/  BSSY B2, `(.L_x_20) ;  /* 0x0000010000027945 */ /* 0x000fe20003800000 */
[----:B--2---:R-:W-:-:S05]  /*08c0*/  VIADD R6, R6, 0xffffffff ;  /* 0xffffffff06067836 */ /* 0x004fca0000000000 */
[----:B------:R2:W-:Y:S01]  /*08d0*/  @!P2 STS [UR56+0x24], R6 ;  /* 0x00002406ff00a988 */ /* 0x0005e20008000838 */
[----:B------:R-:W-:Y:S05]  /*08e0*/  @P2 BRA `(.L_x_21) ;  /* 0x0000000000302947 */ /* 0x000fea0003800000 */
[----:B------:R-:W2:Y:S01]  /*08f0*/  LDS R3, [UR56+0x34] ;  /* 0x00003438ff037984 */ /* 0x000ea20008000800 */
[----:B------:R-:W2:Y:S03]  /*0900*/  LDC.64 R10, c[0x0][0x240] ;  /* 0x00009000ff0a7b82 */ /* 0x000ea60000000a00 */
[----:B-1-34-:R-:W1:Y:S01]  /*0910*/  LDS R2, [UR56+0x1c] ;  /* 0x00001c38ff027984 */ /* 0x01ae620008000800 */
[C---:B--2---:R-:W-:Y:S01]  /*0920*/  SHF.L.U64.HI R8, R10.reuse, 0x1, R11 ;  /* 0x000000010a087819 */ /* 0x044fe2000001020b */
[----:B------:R-:W-:-:S03]  /*0930*/  IMAD.SHL.U32 R7, R10, 0x2, RZ ;  /* 0x000000020a077824 */ /* 0x000fc600078e00ff */
[--C-:B------:R-:W-:Y:S02]  /*0940*/  SHF.R.U32.HI R9, RZ, 0x4, R8.reuse ;  /* 0x00000004ff097819 */ /* 0x100fe40000011608 */
[----:B------:R-:W-:-:S05]  /*0950*/  SHF.R.U64 R7, R7, 0x4, R8 ;  /* 0x0000000407077819 */ /* 0x000fca0000001208 */
[----:B------:R2:W-:Y:S01]  /*0960*/  STS [UR56+0xc], R7 ;  /* 0x00000c07ff007988 */ /* 0x0005e20008000838 */
[----:B------:R-:W-:Y:S02]  /*0970*/  LOP3.LUT R3, R3, 0x7, RZ, 0xb8, !PT ;  /* 0x0000000703037812 */ /* 0x000fe400078eb8ff */
[----:B-1----:R-:W-:-:S03]  /*0980*/  LOP3.LUT R2, R2, 0xf, R9, 0xb8, !PT ;  /* 0x0000000f02027812 */ /* 0x002fc600078eb809 */
[----:B------:R2:W-:Y:S04]  /*0990*/  STS [UR56+0x34], R3 ;  /* 0x00003403ff007988 */ /* 0x0005e80008000838 */
[----:B------:R2:W-:Y:S02]  /*09a0*/  STS [UR56+0x1c], R2 ;  /* 0x00001c02ff007988 */ /* 0x0005e40008000838 */
.L_x_21:
[----:B------:R-:W-:Y:S05]  /*09b0*/  BSYNC B2 ;  /* 0x0000000000027941 */ /* 0x000fea0003800000 */
.L_x_20:
[----:B------:R-:W-:Y:S04]  /*09c0*/  BSSY B3, `(.L_x_22) ;  /* 0x000001a000037945 */ /* 0x000fe80003800000 */
[----:B------:R-:W-:Y:S04]  /*09d0*/  BSSY B2, `(.L_x_23) ;  /* 0x0000015000027945 */ /* 0x000fe80003800000 */
[----:B------:R-:W-:Y:S05]  /*09e0*/  @P2 BRA `(.L_x_24) ;  /* 0x0000000000202947 */ /* 0x000fea0003800000 */
[----:B-1234-:R-:W1:Y:S02]  /*09f0*/  LDS R2, [UR56+0x34] ;  /* 0x00003438ff027984 */ /* 0x01ee640008000800 */
[----:B-1----:R-:W-:-:S05]  /*0a00*/  LOP3.LUT R2, R2, 0x38, RZ, 0xb8, !PT ;  /* 0x0000003802027812 */ /* 0x002fca00078eb8ff */
[----:B------:R1:W-:Y:S01]  /*0a10*/  STS [UR56+0x34], R2 ;  /* 0x00003402ff007988 */ /* 0x0003e20008000838 */
[----:B------:R-:W-:Y:S05]  /*0a20*/  @P2 BRA `(.L_x_25) ;  /* 0x0000000000202947 */ /* 0x000fea0003800000 */
[----:B-1----:R-:W1:Y:S01]  /*0a30*/  LDS R2, [UR56+0x8] ;  /* 0x00000838ff027984 */ /* 0x002e620008000800 */
[----:B------:R-:W-:-:S05]  /*0a40*/  IMAD.MOV.U32 R3, RZ, RZ, 0x780 ;  /* 0x00000780ff037424 */ /* 0x000fca00078e00ff */
[----:B-1----:R-:W-:-:S05]  /*0a50*/  LOP3.LUT R2, R2, 0x300, R3, 0xd8, !PT ;  /* 0x0000030002027812 */ /* 0x002fca00078ed803 */
[----:B------:R1:W-:Y:S02]  /*0a60*/  STS [UR56+0x8], R2 ;  /* 0x00000802ff007988 */ /* 0x0003e40008000838 */
.L_x_24:
[----:B------:R-:W-:Y:S05]  /*0a70*/  @P2 BRA `(.L_x_26) ;  /* 0x0000000000282947 */ /* 0x000fea0003800000 */
[----:B-1234-:R-:W1:Y:S02]  /*0a80*/  LDS R2, [UR56+0x8] ;  /* 0x00000838ff027984 */ /* 0x01ee640008000800 */
[----:B-1----:R-:W-:-:S05]  /*0a90*/  LOP3.LUT R2, R2, 0x1800, RZ, 0xb8, !PT ;  /* 0x0000180002027812 */ /* 0x002fca00078eb8ff */
[----:B------:R2:W-:Y:S02]  /*0aa0*/  STS [UR56+0x8], R2 ;  /* 0x00000802ff007988 */ /* 0x0005e40008000838 */
.L_x_25:
[----:B------:R-:W-:Y:S05]  /*0ab0*/  @P2 BREAK B2 ;  /* 0x0000000000022942 */ /* 0x000fea0003800000 */
[----:B------:R-:W-:Y:S05]  /*0ac0*/  @P2 BRA `(.L_x_27) ;  /* 0x0000000000242947 */ /* 0x000fea0003800000 */
[----:B-12---:R-:W1:Y:S01]  /*0ad0*/  LDS R2, [UR56+0x8] ;  /* 0x00000838ff027984 */ /* 0x006e620008000800 */
[----:B------:R-:W-:-:S05]  /*0ae0*/  IMAD.MOV.U32 R3, RZ, RZ, 0x6000 ;  /* 0x00006000ff037424 */ /* 0x000fca00078e00ff */
[----:B-1----:R-:W-:-:S04]  /*0af0*/  LOP3.LUT R2, R2, 0x6000, R3, 0xd8, !PT ;  /* 0x0000600002027812 */ /* 0x002fc800078ed803 */
[----:B------:R-:W-:-:S05]  /*0b00*/  LOP3.LUT R2, R2, 0x400000, RZ, 0xb8, !PT ;  /* 0x0040000002027812 */ /* 0x000fca00078eb8ff */
[----:B------:R1:W-:Y:S02]  /*0b10*/  STS [UR56+0x8], R2 ;  /* 0x00000802ff007988 */ /* 0x0003e40008000838 */
.L_x_26:
[----:B------:R-:W-:Y:S05]  /*0b20*/  BSYNC B2 ;  /* 0x0000000000027941 */ /* 0x000fea0003800000 */
.L_x_23:
[----:B-1234-:R-:W1:Y:S02]  /*0b30*/  @!P2 LDS R2, [UR56+0x8] ;  /* 0x00000838ff02a984 */ /* 0x01ee640008000800 */
[----:B-1----:R-:W-:-:S05]  /*0b40*/  @!P2 LOP3.LUT R2, R2, 0x8000, RZ, 0xb8, !PT ;  /* 0x000080000202a812 */ /* 0x002fca00078eb8ff */
[----:B------:R3:W-:Y:S02]  /*0b50*/  @!P2 STS [UR56+0x8], R2 ;  /* 0x00000802ff00a988 */ /* 0x0007e40008000838 */
.L_x_27:
[----:B------:R-:W-:Y:S05]  /*0b60*/  BSYNC B3 ;  /* 0x0000000000037941 */ /* 0x000fea0003800000 */
.L_x_22:
[----:B------:R-:W-:Y:S05]  /*0b70*/  WARPSYNC.ALL ;  /* 0x0000000000007948 */ /* 0x000fea0003800000 */
[----:B------:R-:W-:-:S04]  /*0b80*/  UIADD3 UR7, UR8, 0x80, URZ ;  /* 0x0000008008077890 */ /* 0x000fc8000fffe03f */
[----:B------:R-:W-:-:S04]  /*0b90*/  UIADD3 UR6, UP0, UR7, UR48, URZ ;  /* 0x0000003007067290 */ /* 0x000fc8000ff1e03f */
[----:B------:R-:W-:Y:S01]  /*0ba0*/  ULEA.HI.X.SX32 UR7, UR7, UR49, 0x1, UP0 ;  /* 0x0000003107077291 */ /* 0x000fe200080f0e3f */
[----:B------:R-:W-:Y:S11]  /*0bb0*/  @P0 BRA `(.L_x_28) ;  /* 0x0000000000280947 */ /* 0x000ff60003800000 */
[----:B-123--:R-:W1:Y:S01]  /*0bc0*/  S2R R2, SR_LANEID ;  /* 0x0000000000027919 */ /* 0x00ee620000000000 */
[----:B------:R-:W-:Y:S05]  /*0bd0*/  WARPSYNC.ALL ;  /* 0x0000000000007948 */ /* 0x000fea0003800000 */
[----:B-1----:R-:W-:-:S05]  /*0be0*/  IMAD.SHL.U32 R8, R2, 0x4, RZ ;  /* 0x0000000402087824 */ /* 0x002fca00078e00ff */
[----:B------:R-:W1:Y:S01]  /*0bf0*/  LDS R7, [R8+UR56] ;  /* 0x0000003808077984 */ /* 0x000e620008000800 */
[----:B------:R-:W-:-:S05]  /*0c00*/  IADD3 R2, P1, R8, UR6, RZ ;  /* 0x0000000608027c10 */ /* 0x000fca000ff3e0ff */
[----:B------:R-:W-:-:S05]  /*0c10*/  IMAD.X R3, RZ, RZ, UR7, P1 ;  /* 0x00000007ff037e24 */ /* 0x000fca00088e06ff */
[----:B-1----:R4:W2:Y:S01]  /*0c20*/  ATOMG.E.EXCH.STRONG.GPU PT, RZ, [R2], R7 ;  /* 0x0000000702ff73a8 */ /* 0x0028a200041ee100 */
[----:B------:R-:W-:-:S04]  /*0c30*/  DEPBAR {5,4,3,2,1,0} ;  /* 0x0000003f0000791a */ /* 0x000fc80000000000 */
[----:B------:R4:W-:Y:S01]  /*0c40*/  UTMACCTL.IV [UR6] ;  /* 0x00000000060079b9 */ /* 0x0009e20008000000 */
[----:B------:R-:W-:Y:S01]  /*0c50*/  NOP ;  /* 0x0000000000007918 */ /* 0x000fe20000000000 */
.L_x_28:
[----:B------:R-:W-:Y:S05]  /*0c60*/  @P0 BRA `(.L_x_29) ;  /* 0x00000000000c0947 */ /* 0x000fea0003800000 */
[----:B------:R0:W-:Y:S01]  /*0c70*/  UTMACMDFLUSH ;  /* 0x00000000000079b7 */ /* 0x0001e20000000000 */
[----:B------:R-:W-:Y:S05]  /*0c80*/  @P0 BRA `(.L_x_29) ;  /* 0x0000000000040947 */ /* 0x000fea0003800000 */
[----:B------:R-:W-:-:S04]  /*0c90*/  DEPBAR.LE SB0, 0x0 ;  /* 0x000080000000791a */ /* 0x000fc80000000000 */
.L_x_29:
[----:B------:R-:W-:Y:S05]  /*0ca0*/  WARPSYNC.ALL ;  /* 0x0000000000007948 */ /* 0x000fea0003800000 */
[----:B--2---:R-:W-:Y:S06]  /*0cb0*/  BAR.SYNC.DEFER_BLOCKING 0x0 ;  /* 0x0000000000007b1d */ /* 0x004fec0000010000 */
[----:B------:R-:W-:Y:S02]  /*0cc0*/  BSSY B3, `(.L_x_30) ;  /* 0x000000b000037945 */ /* 0x000fe40003800000 */
[----:B------:R-:W-:Y:S06]  /*0cd0*/  BAR.SYNC.DEFER_BLOCKING 0x0 ;  /* 0x0000000000007b1d */ /* 0x000fec0000010000 */
[----:B------:R2:W-:Y:S01]  /*0ce0*/  @!P0 STS [R12], RZ ;  /* 0x000000ff0c008388 */ /* 0x0005e20000000800 */
[----:B------:R-:W-:Y:S01]  /*0cf0*/  NOP ;  /* 0x0000000000007918 */ /* 0x000fe20000000000 */
[----:B------:R-:W-:Y:S05]  /*0d00*/  @P2 BRA `(.L_x_31) ;  /* 0x0000000000182947 */ /* 0x000fea0003800000 */
[----:B-1-34-:R-:W1:Y:S01]  /*0d10*/  LDS R2, [UR56+0x8] ;  /* 0x00000838ff027984 */ /* 0x01ae620008000800 */
[----:B------:R-:W3:Y:S01]  /*0d20*/  LDC.64 R8, c[0x0][0x220] ;  /* 0x00008800ff087b82 */ /* 0x000ee20000000a00 */
[----:B------:R-:W-:Y:S02]  /*0d30*/  IMAD.MOV.U32 R3, RZ, RZ, 0x70 ;  /* 0x00000070ff037424 */ /* 0x000fe400078e00ff */
[----:B---3--:R3:W-:Y:S03]  /*0d40*/  STS.64 [UR56], R8 ;  /* 0x00000008ff007988 */ /* 0x0087e60008000a38 */
[----:B-1----:R-:W-:-:S05]  /*0d50*/  LOP3.LUT R2, R2, 0x10, R3, 0xd8, !PT ;  /* 0x0000001002027812 */ /* 0x002fca00078ed803 */
[----:B------:R3:W-:Y:S02]  /*0d60*/  STS [UR56+0x8], R2 ;  /* 0x00000802ff007988 */ /* 0x0007e40008000838 */
.L_x_31:
[----:B----4-:R-:W-:Y:S05]  /*0d70*/  BSYNC B3 ;  /* 0x0000000000037941 */ /* 0x010fea0003800000 */
.L_x_30:
[----:B------:R-:W-:Y:S04]  /*0d80*/  BSSY B4, `(.L_x_32) ;  /* 0x0000011000047945 */ /* 0x000fe80003800000 */
[----:B------:R-:W-:Y:S04]  /*0d90*/  BSSY B3, `(.L_x_33) ;  /* 0x000000e000037945 */ /* 0x000fe80003800000 */
[----:B------:R-:W-:Y:S05]  /*0da0*/  @P2 BRA `(.L_x_34) ;  /* 0x0000000000242947 */ /* 0x000fea0003800000 */
[----:B-1-3--:R-:W1:Y:S01]  /*0db0*/  LDS R2, [UR56+0x34] ;  /* 0x00003438ff027984 */ /* 0x00ae620008000800 */
[----:B------:R-:W-:-:S05]  /*0dc0*/  IMAD.MOV.U32 R3, RZ, RZ, 0x3f000000 ;  /* 0x3f000000ff037424 */ /* 0x000fca00078e00ff */
[----:B-1----:R-:W-:-:S05]  /*0dd0*/  LOP3.LUT R2, R2, 0xff000000, R3, 0xb8, !PT ;  /* 0xff00000002027812 */ /* 0x002fca00078eb803 */
[----:B------:R1:W-:Y:S01]  /*0de0*/  STS [UR56+0x34], R2 ;  /* 0x00003402ff007988 */ /* 0x0003e20008000838 */
[----:B------:R-:W-:Y:S05]  /*0df0*/  @P2 BRA `(.L_x_35) ;  /* 0x00000000001c2947 */ /* 0x000fea0003800000 */
[----:B-1----:R-:W1:Y:S01]  /*0e00*/  LDS R2, [UR56+0x38] ;  /* 0x00003838ff027984 */ /* 0x002e620008000800 */
[----:B------:R-:W-:-:S05]  /*0e10*/  IMAD.MOV.U32 R3, RZ, RZ, 0x7f ;  /* 0x0000007fff037424 */ /* 0x000fca00078e00ff */
[----:B-1----:R-:W-:-:S05]  /*0e20*/  LOP3.LUT R2, R2, 0xff, R3, 0xb8, !PT ;  /* 0x000000ff02027812 */ /* 0x002fca00078eb803 */
[----:B------:R4:W-:Y:S02]  /*0e30*/  STS [UR56+0x38], R2 ;  /* 0x00003802ff007988 */ /* 0x0009e40008000838 */
.L_x_34:
[----:B------:R-:W-:Y:S05]  /*0e40*/  @P2 BREAK B3 ;  /* 0x0000000000032942 */ /* 0x000fea0003800000 */
[----:B------:R-:W-:Y:S05]  /*0e50*/  @P2 BRA `(.L_x_36) ;  /* 0x00000000000c2947 */ /* 0x000fea0003800000 */
[----:B------:R1:W-:Y:S02]  /*0e60*/  STS [UR56+0x20], R6 ;  /* 0x00002006ff007988 */ /* 0x0003e40008000838 */
.L_x_35:
[----:B------:R-:W-:Y:S05]  /*0e70*/  BSYNC B3 ;  /* 0x0000000000037941 */ /* 0x000fea0003800000 */
.L_x_33:
[----:B------:R1:W-:Y:S02]  /*0e80*/  @!P2 STS [UR56+0x24], R5 ;  /* 0x00002405ff00a988 */ /* 0x0003e40008000838 */
.L_x_36:
[----:B------:R-:W-:Y:S05]  /*0e90*/  BSYNC B4 ;  /* 0x0000000000047941 */ /* 0x000fea0003800000 */
.L_x_32:
[----:B------:R-:W-:Y:S05]  /*0ea0*/  WARPSYNC.ALL ;  /* 0x0000000000007948 */ /* 0x000fea0003800000 */
[----:B------:R-:W-:Y:S04]  /*0eb0*/  BSSY B4, `(.L_x_37) ;  /* 0x000000e000047945 */ /* 0x000fe80003800000 */
[----:B------:R-:W-:Y:S05]  /*0ec0*/  @P2 BRA `(.L_x_38) ;  /* 0x0000000000302947 */ /* 0x000fea0003800000 */
[----:B------:R-:W5:Y:S01]  /*0ed0*/  LDS R3, [UR56+0x34] ;  /* 0x00003438ff037984 */ /* 0x000f620008000800 */
[----:B---3--:R-:W3:Y:S03]  /*0ee0*/  LDC.64 R8, c[0x0][0x248] ;  /* 0x00009200ff087b82 */ /* 0x008ee60000000a00 */
[----:B-1--4-:R-:W1:Y:S01]  /*0ef0*/  LDS R2, [UR56+0x1c] ;  /* 0x00001c38ff027984 */ /* 0x012e620008000800 */
[C---:B---3--:R-:W-:Y:S01]  /*0f00*/  SHF.L.U64.HI R6, R8.reuse, 0x1, R9 ;  /* 0x0000000108067819 */ /* 0x048fe20000010209 */
[----:B------:R-:W-:-:S03]  /*0f10*/  IMAD.SHL.U32 R5, R8, 0x2, RZ ;  /* 0x0000000208057824 */ /* 0x000fc600078e00ff */
[--C-:B------:R-:W-:Y:S02]  /*0f20*/  SHF.R.U32.HI R7, RZ, 0x4, R6.reuse ;  /* 0x00000004ff077819 */ /* 0x100fe40000011606 */
[----:B------:R-:W-:-:S05]  /*0f30*/  SHF.R.U64 R5, R5, 0x4, R6 ;  /* 0x0000000405057819 */ /* 0x000fca0000001206 */
[----:B------:R3:W-:Y:S01]  /*0f40*/  STS [UR56+0xc], R5 ;  /* 0x00000c05ff007988 */ /* 0x0007e20008000838 */
[----:B-----5:R-:W-:Y:S02]  /*0f50*/  LOP3.LUT R3, R3, 0x7, RZ, 0xb8, !PT ;  /* 0x0000000703037812 */ /* 0x020fe400078eb8ff */
[----:B-1----:R-:W-:-:S03]  /*0f60*/  LOP3.LUT R2, R2, 0xf, R7, 0xb8, !PT ;  /* 0x0000000f02027812 */ /* 0x002fc600078eb807 */
[----:B------:R3:W-:Y:S04]  /*0f70*/  STS [UR56+0x34], R3 ;  /* 0x00003403ff007988 */ /* 0x0007e80008000838 */
[----:B------:R3:W-:Y:S02]  /*0f80*/  STS [UR56+0x1c], R2 ;  /* 0x00001c02ff007988 */ /* 0x0007e40008000838 */
.L_x_38:
[----:B------:R-:W-:Y:S05]  /*0f90*/  BSYNC B4 ;  /* 0x0000000000047941 */ /* 0x000fea0003800000 */
.L_x_37:
        /* <DEDUP_REMOVED lines=11> */
.L_x_41:
[----:B------:R-:W-:Y:S05]  /*1050*/  @P2 BRA `(.L_x_43) ;  /* 0x0000000000282947 */ /* 0x000fea0003800000 */
[----:B-1-34-:R-:W1:Y:S02]  /*1060*/  LDS R2, [UR56+0x8] ;  /* 0x00000838ff027984 */ /* 0x01ae640008000800 */
[----:B-1----:R-:W-:-:S05]  /*1070*/  LOP3.LUT R2, R2, 0x1800, RZ, 0xb8, !PT ;  /* 0x0000180002027812 */ /* 0x002fca00078eb8ff */
[----:B------:R3:W-:Y:S02]  /*1080*/  STS [UR56+0x8], R2 ;  /* 0x00000802ff007988 */ /* 0x0007e40008000838 */
.L_x_42:
[----:B------:R-:W-:Y:S05]  /*1090*/  @P2 BREAK B5 ;  /* 0x0000000000052942 */ /* 0x000fea0003800000 */
[----:B------:R-:W-:Y:S05]  /*10a0*/  @P2 BRA `(.L_x_44) ;  /* 0x0000000000242947 */ /* 0x000fea0003800000 */
[----:B-1-3--:R-:W1:Y:S01]  /*10b0*/  LDS R2, [UR56+0x8] ;  /* 0x00000838ff027984 */ /* 0x00ae620008000800 */
[----:B------:R-:W-:-:S05]  /*10c0*/  IMAD.MOV.U32 R3, RZ, RZ, 0x6000 ;  /* 0x00006000ff037424 */ /* 0x000fca00078e00ff */
[----:B-1----:R-:W-:-:S04]  /*10d0*/  LOP3.LUT R2, R2, 0x6000, R3, 0xd8, !PT ;  /* 0x0000600002027812 */ /* 0x002fc800078ed803 */
[----:B------:R-:W-:-:S05]  /*10e0*/  LOP3.LUT R2, R2, 0x400000, RZ, 0xb8, !PT ;  /* 0x0040000002027812 */ /* 0x000fca00078eb8ff */
[----:B------:R1:W-:Y:S02]  /*10f0*/  STS [UR56+0x8], R2 ;  /* 0x00000802ff007988 */ /* 0x0003e40008000838 */
.L_x_43:
[----:B------:R-:W-:Y:S05]  /*1100*/  BSYNC B5 ;  /* 0x0000000000057941 */ /* 0x000fea0003800000 */
.L_x_40:
[----:B-1-34-:R-:W1:Y:S02]  /*1110*/  @!P2 LDS R2, [UR56+0x8] ;  /* 0x00000838ff02a984 */ /* 0x01ae640008000800 */
[----:B-1----:R-:W-:-:S05]  /*1120*/  @!P2 LOP3.LUT R2, R2, 0x8000, RZ, 0xb8, !PT ;  /* 0x000080000202a812 */ /* 0x002fca00078eb8ff */
[----:B------:R4:W-:Y:S02]  /*1130*/  @!P2 STS [UR56+0x8], R2 ;  /* 0x00000802ff00a988 */ /* 0x0009e40008000838 */
.L_x_44:
[----:B------:R-:W-:Y:S05]  /*1140*/  BSYNC B4 ;  /* 0x0000000000047941 */ /* 0x000fea0003800000 */
.L_x_39:
[----:B------:R-:W-:Y:S05]  /*1150*/  WARPSYNC.ALL ;  /* 0x0000000000007948 */ /* 0x000fea0003800000 */
[----:B------:R-:W-:Y:S01]  /*1160*/  UIADD3 UR8, UR8, 0x100, URZ ;  /* 0x0000010008087890 */ /* 0x000fe2000fffe03f */
[----:B------:R-:W-:Y:S01]  /*1170*/  ISETP.GE.AND P1, PT, R13, 0x1, PT ;  /* 0x000000010d00780c */ /* 0x000fe20003f26270 */
[----:B------:R-:W-:Y:S01]  /*1180*/  IMAD.MOV.U32 R88, RZ, RZ, RZ ;  /* 0x000000ffff587224 */ /* 0x000fe200078e00ff */
[----:B------:R-:W-:Y:S01]  /*1190*/  SHF.R.U32.HI R7, RZ, 0x5, R0 ;  /* 0x00000005ff077819 */ /* 0x000fe20000011600 */
[----:B------:R-:W-:-:S04]  /*11a0*/  UIADD3 UR48, UP0, UR8, UR48, URZ ;  /* 0x0000003008307290 */ /* 0x000fc8000ff1e03f */
[----:B------:R-:W-:Y:S01]  /*11b0*/  ULEA.HI.X.SX32 UR49, UR8, UR49, 0x1, UP0 ;  /* 0x0000003108317291 */ /* 0x000fe200080f0e3f */
[----:B------:R-:W-:Y:S11]  /*11c0*/  @P0 BRA `(.L_x_45) ;  /* 0x0000000000280947 */ /* 0x000ff60003800000 */
[----:B-1-34-:R-:W1:Y:S01]  /*11d0*/  S2R R2, SR_LANEID ;  /* 0x0000000000027919 */ /* 0x01ae620000000000 */
[----:B------:R-:W-:Y:S05]  /*11e0*/  WARPSYNC.ALL ;  /* 0x0000000000007948 */ /* 0x000fea0003800000 */
[----:B-1----:R-:W-:-:S05]  /*11f0*/  IMAD.SHL.U32 R6, R2, 0x4, RZ ;  /* 0x0000000402067824 */ /* 0x002fca00078e00ff */
[----:B------:R-:W1:Y:S01]  /*1200*/  LDS R5, [R6+UR56] ;  /* 0x0000003806057984 */ /* 0x000e620008000800 */
[----:B------:R-:W-:-:S05]  /*1210*/  IADD3 R2, P3, R6, UR48, RZ ;  /* 0x0000003006027c10 */ /* 0x000fca000ff7e0ff */
[----:B------:R-:W-:-:S05]  /*1220*/  IMAD.X R3, RZ, RZ, UR49, P3 ;  /* 0x00000031ff037e24 */ /* 0x000fca00098e06ff */
[----:B-1----:R1:W3:Y:S01]  /*1230*/  ATOMG.E.EXCH.STRONG.GPU PT, RZ, [R2], R5 ;  /* 0x0000000502ff73a8 */ /* 0x0022e200041ee100 */
[----:B------:R-:W-:-:S04]  /*1240*/  DEPBAR {5,4,3,2,1,0} ;  /* 0x0000003f0000791a */ /* 0x000fc80000000000 */
[----:B------:R1:W-:Y:S01]  /*1250*/  UTMACCTL.IV [UR48] ;  /* 0x00000000300079b9 */ /* 0x0003e20008000000 */
[----:B------:R-:W-:Y:S01]  /*1260*/  NOP ;  /* 0x0000000000007918 */ /* 0x000fe20000000000 */
.L_x_45:
[----:B------:R-:W-:Y:S05]  /*1270*/  @P0 BRA `(.L_x_46) ;  /* 0x00000000000c0947 */ /* 0x000fea0003800000 */
[----:B------:R0:W-:Y:S01]  /*1280*/  UTMACMDFLUSH ;  /* 0x00000000000079b7 */ /* 0x0001e20000000000 */
[----:B------:R-:W-:Y:S05]  /*1290*/  @P0 BRA `(.L_x_46) ;  /* 0x0000000000040947 */ /* 0x000fea0003800000 */
[----:B------:R-:W-:-:S04]  /*12a0*/  DEPBAR.LE SB0, 0x0 ;  /* 0x000080000000791a */ /* 0x000fc80000000000 */
.L_x_46:
[----:B------:R-:W-:Y:S05]  /*12b0*/  WARPSYNC.ALL ;  /* 0x0000000000007948 */ /* 0x000fea0003800000 */
[----:B---3--:R-:W-:Y:S01]  /*12c0*/  BAR.SYNC.DEFER_BLOCKING 0x0 ;  /* 0x0000000000007b1d */ /* 0x008fe20000010000 */
[----:B------:R-:W-:Y:S01]  /*12d0*/  R2UR UR54, R7 ;  /* 0x00000000073672ca */ /* 0x000fe200000e0000 */
[----:B------:R-:W-:Y:S01]  /*12e0*/  USHF.L.U32 UR15, UR51, 0x7, URZ ;  /* 0x00000007330f7899 */ /* 0x000fe2000800063f */
[----:B------:R-:W-:Y:S01]  /*12f0*/  IMAD.MOV.U32 R89, RZ, RZ, RZ ;  /* 0x000000ffff597224 */ /* 0x000fe200078e00ff */
[----:B------:R-:W-:Y:S02]  /*1300*/  CS2R R90, SRZ ;  /* 0x00000000005a7805 */ /* 0x000fe4000001ff00 */
[----:B------:R-:W-:Y:S01]  /*1310*/  CS2R R92, SRZ ;  /* 0x00000000005c7805 */ /* 0x000fe2000001ff00 */
[----:B------:R-:W-:Y:S01]  /*1320*/  VOTEU.ALL UP0, P2 ;  /* 0x00000000003f7886 */ /* 0x000fe20001000000 */
[----:B------:R-:W-:Y:S01]  /*1330*/  UMOV UR8, 0x1 ;  /* 0x0000000100087882 */ /* 0x000fe20000000000 */
[----:B------:R-:W-:Y:S01]  /*1340*/  VOTEU.ALL UP1, P2 ;  /* 0x00000000003f7886 */ /* 0x000fe20001020000 */
[----:B------:R-:W-:-:S02]  /*1350*/  CS2R R94, SRZ ;  /* 0x00000000005e7805 */ /* 0x000fc4000001ff00 */
[----:B------:R-:W-:Y:S01]  /*1360*/  CS2R R96, SRZ ;  /* 0x0000000000607805 */ /* 0x000fe2000001ff00 */
[----:B------:R-:W-:-:S04]  /*1370*/  @!UP0 UIADD3 UR10, -UR8, 0x100000, URZ ;  /* 0x00100000080a8890 */ /* 0x000fc8000fffe13f */
[----:B------:R-:W-:Y:S02]  /*1380*/  @!UP0 USHF.L.U32 UR11, UR10, 0xb, URZ ;  /* 0x0000000b0a0b8899 */ /* 0x000fe4000800063f */
[----:B------:R-:W-:Y:S01]  /*1390*/  @!UP0 USHF.L.U32 UR10, UR10, 0x1, URZ ;  /* 0x000000010a0a8899 */ /* 0x000fe2000800063f */
[----:B------:R-:W-:Y:S01]  /*13a0*/  CS2R R98, SRZ ;  /* 0x0000000000627805 */ /* 0x000fe2000001ff00 */
[----:B------:R-:W-:-:S04]  /*13b0*/  @!UP0 UIADD3 UR8, -UR8, 0x100000, URZ ;  /* 0x0010000008088890 */ /* 0x000fc8000fffe13f */
[----:B------:R-:W-:Y:S02]  /*13c0*/  @!UP0 USHF.L.U32 UR9, UR8, 0xb, URZ ;  /* 0x0000000b08098899 */ /* 0x000fe4000800063f */
[----:B------:R-:W-:Y:S01]  /*13d0*/  @!UP0 USHF.L.U32 UR8, UR8, 0x1, URZ ;  /* 0x0000000108088899 */ /* 0x000fe2000800063f */
[----:B------:R-:W-:Y:S01]  /*13e0*/  CS2R R100, SRZ ;  /* 0x0000000000647805 */ /* 0x000fe2000001ff00 */
[----:B------:R-:W-:Y:S01]  /*13f0*/  VOTEU.ALL UP0, P2 ;  /* 0x00000000003f7886 */ /* 0x000fe20001000000 */
[----:B------:R-:W-:Y:S02]  /*1400*/  CS2R R102, SRZ ;  /* 0x0000000000667805 */ /* 0x000fe4000001ff00 */
[----:B------:R-:W-:Y:S02]  /*1410*/  CS2R R104, SRZ ;  /* 0x0000000000687805 */ /* 0x000fe4000001ff00 */
[----:B------:R-:W-:Y:S02]  /*1420*/  CS2R R106, SRZ ;  /* 0x00000000006a7805 */ /* 0x000fe4000001ff00 */
[----:B------:R-:W-:-:S02]  /*1430*/  CS2R R108, SRZ ;  /* 0x00000000006c7805 */ /* 0x000fc4000001ff00 */
[----:B------:R-:W-:Y:S02]  /*1440*/  CS2R R110, SRZ ;  /* 0x00000000006e7805 */ /* 0x000fe4000001ff00 */
[----:B------:R-:W-:Y:S02]  /*1450*/  CS2R R112, SRZ ;  /* 0x0000000000707805 */ /* 0x000fe4000001ff00 */
[----:B------:R-:W-:Y:S02]  /*1460*/  CS2R R114, SRZ ;  /* 0x0000000000727805 */ /* 0x000fe4000001ff00 */
[----:B------:R-:W-:Y:S01]  /*1470*/  CS2R R116, SRZ ;  /* 0x0000000000747805 */ /* 0x000fe2000001ff00 */
[----:B------:R-:W3:Y:S02]  /*1480*/  FENCE.VIEW.ASYNC.S ;  /* 0x00000000000073c6 */ /* 0x000ee40000000000 */
[----:B---3--:R3:W4:Y:S02]  /*1490*/  @!UP0 SYNCS.EXCH.64 URZ, [UR56+0x20000], UR10 ;  /* 0x0200000a383f85b2 */ /* 0x0087240008000100 */
[----:B----4-:R-:W-:Y:S01]  /*14a0*/  BAR.SYNC.DEFER_BLOCKING 0x0 ;  /* 0x0000000000007b1d */ /* 0x010fe20000010000 */
[----:B------:R-:W-:-:S02]  /*14b0*/  CS2R R118, SRZ ;  /* 0x0000000000767805 */ /* 0x000fc4000001ff00 */
[----:B------:R-:W-:Y:S02]  /*14c0*/  CS2R R120, SRZ ;  /* 0x0000000000787805 */ /* 0x000fe4000001ff00 */
[----:B------:R-:W-:Y:S02]  /*14d0*/  CS2R R122, SRZ ;  /* 0x00000000007a7805 */ /* 0x000fe4000001ff00 */
[----:B------:R-:W-:Y:S02]  /*14e0*/  CS2R R124, SRZ ;  /* 0x00000000007c7805 */ /* 0x000fe4000001ff00 */
[----:B------:R-:W-:Y:S02]  /*14f0*/  CS2R R126, SRZ ;  /* 0x00000000007e7805 */ /* 0x000fe4000001ff00 */
[----:B------:R-:W-:Y:S02]  /*1500*/  CS2R R128, SRZ ;  /* 0x0000000000807805 */ /* 0x000fe4000001ff00 */
[----:B------:R-:W-:-:S02]  /*1510*/  CS2R R130, SRZ ;  /* 0x0000000000827805 */ /* 0x000fc4000001ff00 */
[----:B------:R-:W-:Y:S02]  /*1520*/  CS2R R132, SRZ ;  /* 0x0000000000847805 */ /* 0x000fe4000001ff00 */
[----:B------:R-:W-:Y:S02]  /*1530*/  CS2R R134, SRZ ;  /* 0x0000000000867805 */ /* 0x000fe4000001ff00 */
[----:B------:R-:W-:Y:S01]  /*1540*/  CS2R R136, SRZ ;  /* 0x0000000000887805 */ /* 0x000fe2000001ff00 */
[----:B---3--:R-:W-:Y:S01]  /*1550*/  USHF.L.U32 UR11, UR50, 0x7, URZ ;  /* 0x00000007320b7899 */ /* 0x008fe2000800063f */
[----:B------:R-:W-:Y:S02]  /*1560*/  CS2R R138, SRZ ;  /* 0x00000000008a7805 */ /* 0x000fe4000001ff00 */
[----:B------:R-:W-:Y:S02]  /*1570*/  CS2R R140, SRZ ;  /* 0x00000000008c7805 */ /* 0x000fe4000001ff00 */
        /* <DEDUP_REMOVED lines=10> */
[----:B------:R3:W4:Y:S01]  /*1620*/  @!UP1 SYNCS.EXCH.64 URZ, [UR56+0x20008], UR8 ;  /* 0x02000808383f95b2 */ /* 0x0007220008000100 */
        /* <DEDUP_REMOVED lines=26> */
[----:B------:R-:W-:Y:S01]  /*17d0*/  CS2R R86, SRZ ;  /* 0x0000000000567805 */ /* 0x000fe2000001ff00 */
[----:B----4-:R-:W-:Y:S06]  /*17e0*/  @!P1 BRA `(.L_x_47) ;  /* 0x00000008008c9947 */ /* 0x010fec0003800000 */
        /* <DEDUP_REMOVED lines=64> */
[----:B------:R-:W-:Y:S01]  /*1bf0*/  UMOV UR53, URZ ;  /* 0x0000003f00357c82 */ /* 0x000fe20008000000 */
[----:B------:R-:W-:-:S05]  /*1c00*/  UMOV UR52, URZ ;  /* 0x0000003f00347c82 */ /* 0x000fca0008000000 */
.L_x_49:
[----:B------:R-:W-:Y:S01]  /*1c10*/  BAR.SYNC.DEFER_BLOCKING 0x0 ;  /* 0x0000000000007b1d */ /* 0x000fe20000010000 */
[----:B------:R-:W-:Y:S01]  /*1c20*/  ULEA UR22, UR53, UR56, 0x3 ;  /* 0x0000003835167291 */ /* 0x000fe2000f8e183f */
[----:B-1----:R-:W-:Y:S01]  /*1c30*/  @!P2 IMAD.MOV.U32 R3, RZ, RZ, 0x10000 ;  /* 0x00010000ff03a424 */ /* 0x002fe200078e00ff */
[----:B------:R-:W-:Y:S01]  /*1c40*/  ELECT P0, URZ, PT ;  /* 0x00000000003f782f */ /* 0x000fe20003800000 */
[----:B------:R-:W-:Y:S01]  /*1c50*/  IMAD.U32 R2, RZ, RZ, UR55 ;  /* 0x00000037ff027e24 */ /* 0x000fe2000f8e00ff */
[----:B------:R-:W-:Y:S02]  /*1c60*/  ULEA UR20, UR53, UR56, 0xf ;  /* 0x0000003835147291 */ /* 0x000fe4000f8e783f */
[----:B------:R-:W-:Y:S01]  /*1c70*/  ISETP.LT.U32.AND P0, PT, R4, 0x40, P0 ;  /* 0x000000400400780c */ /* 0x000fe20000701070 */
[----:B------:R-:W-:Y:S01]  /*1c80*/  ULOP3.LUT UR14, UR54, 0x1, URZ, 0xc0, !UPT ;  /* 0x00000001360e7892 */ /* 0x000fe2000f8ec03f */
[----:B------:R-:W-:Y:S02]  /*1c90*/  SHF.L.U32 R2, R2, 0x1f, RZ ;  /* 0x0000001f02027819 */ /* 0x000fe400000006ff */
[----:B------:R-:W-:Y:S01]  /*1ca0*/  ELECT P1, URZ, PT ;  /* 0x00000000003f782f */ /* 0x000fe20003820000 */
[----:B------:R-:W-:-:S02]  /*1cb0*/  ULEA UR12, UR14, UR20, 0xe ;  /* 0x000000140e0c7291 */ /* 0x000fc4000f8e703f */
[----:B------:R-:W-:Y:S01]  /*1cc0*/  ULEA UR14, UR14, UR52, 0x6 ;  /* 0x000000340e0e7291 */ /* 0x000fe2000f8e303f */
[----:B------:R-:W-:Y:S01]  /*1cd0*/  ISETP.LT.U32.AND P1, PT, R4, 0x40, P1 ;  /* 0x000000400400780c */ /* 0x000fe20000f21070 */
[----:B------:R-:W-:Y:S02]  /*1ce0*/  UIADD3 UR21, UR20, 0x10000, URZ ;  /* 0x0001000014157890 */ /* 0x000fe4000fffe03f */
[----:B------:R-:W-:Y:S02]  /*1cf0*/  USHF.R.U32.HI UR44, URZ, 0x4, UR20 ;  /* 0x000000043f2c7899 */ /* 0x000fe40008011614 */
[----:B------:R-:W-:Y:S01]  /*1d00*/  VOTEU.ANY UP0, P0 ;  /* 0x00000000003f7886 */ /* 0x000fe20000000100 */
[----:B------:R-:W-:Y:S01]  /*1d10*/  VOTEU.ANY UP2, P0 ;  /* 0x00000000003f7886 */ /* 0x000fe20000040100 */
[----:B------:R-:W-:Y:S01]  /*1d20*/  UMOV UR10, UR14 ;  /* 0x0000000e000a7c82 */ /* 0x000fe20008000000 */
[----:B------:R-:W-:Y:S01]  /*1d30*/  USHF.R.U32.HI UR21, URZ, 0x4, UR21 ;  /* 0x000000043f157899 */ /* 0x000fe20008011615 */
[----:B------:R1:W-:Y:S01]  /*1d40*/  @!P2 SYNCS.ARRIVE.TRANS64 RZ, [UR22+0x20000], R3 ;  /* 0x02000003ffffa9a7 */ /* 0x0003e20008000016 */
[----:B------:R4:W-:Y:S06]  /*1d50*/  MEMBAR.ALL.CTA ;  /* 0x0000000000007992 */ /* 0x0009ec0000008000 */
[----:B----4-:R-:W4:Y:S01]  /*1d60*/  FENCE.VIEW.ASYNC.S ;  /* 0x00000000000073c6 */ /* 0x010f220000000000 */
[----:B------:R-:W-:Y:S01]  /*1d70*/  @UP0 UIADD3 UR13, UR22, 0x20000, URZ ;  /* 0x00020000160d0890 */ /* 0x000fe2000fffe03f */
[----:B------:R-:W-:Y:S01]  /*1d80*/  @UP0 UMOV UR16, UR4 ;  /* 0x0000000400100c82 */ /* 0x000fe20008000000 */
[----:B------:R-:W-:Y:S01]  /*1d90*/  @UP0 UMOV UR17, UR5 ;  /* 0x0000000500110c82 */ /* 0x000fe20008000000 */
[----:B----4-:R-:W-:Y:S01]  /*1da0*/  VOTEU.ANY UP1, P1 ;  /* 0x00000000003f7886 */ /* 0x010fe20000820100 */
[----:B------:R-:W-:Y:S01]  /*1db0*/  VOTEU.ANY UP3, P1 ;  /* 0x00000000003f7886 */ /* 0x000fe20000860100 */
[----:B------:R-:W-:-:S02]  /*1dc0*/  USGXT.U32 UR44, UR44, 0xe ;  /* 0x0000000e2c2c789a */ /* 0x000fc40008000000 */
[----:B------:R-:W-:Y:S02]  /*1dd0*/  USGXT.U32 UR46, UR21, 0xe ;  /* 0x0000000e152e789a */ /* 0x000fe40008000000 */
[----:B---3--:R-:W-:Y:S02]  /*1de0*/  @UP1 UIADD3 UR8, UR12, 0x10000, URZ ;  /* 0x000100000c081890 */ /* 0x008fe4000fffe03f */
[----:B------:R-:W-:Y:S01]  /*1df0*/  @UP1 UIADD3 UR9, UR22, 0x20000, URZ ;  /* 0x0002000016091890 */ /* 0x000fe2000fffe03f */
[----:B------:R-:W-:Y:S01]  /*1e00*/  @UP1 UMOV UR18, UR6 ;  /* 0x0000000600121c82 */ /* 0x000fe20008000000 */
[----:B------:R-:W-:Y:S01]  /*1e10*/  @UP1 UMOV UR19, UR7 ;  /* 0x0000000700131c82 */ /* 0x000fe20008000000 */
[----:B------:R-:W-:Y:S01]  /*1e20*/  UMOV UR45, 0x40000040 ;  /* 0x40000040002d7882 */ /* 0x000fe20000000000 */
[----:B------:R-:W-:Y:S01]  /*1e30*/  UMOV UR47, 0x40000040 ;  /* 0x40000040002f7882 */ /* 0x000fe20000000000 */
[----:B------:R-:W-:Y:S06]  /*1e40*/  BAR.SYNC.DEFER_BLOCKING 0x0 ;  /* 0x0000000000007b1d */ /* 0x000fec0000010000 */
[----:B------:R1:W-:Y:S02]  /*1e50*/  @UP2 UTMALDG.2D [UR12], [UR16] ;  /* 0x0000000c100025b4 */ /* 0x0003e40008008000 */
[----:B------:R-:W-:Y:S06]  /*1e60*/  BAR.SYNC.DEFER_BLOCKING 0x0 ;  /* 0x0000000000007b1d */ /* 0x000fec0000010000 */
[----:B------:R1:W-:Y:S02]  /*1e70*/  @UP3 UTMALDG.2D [UR8], [UR18] ;  /* 0x00000008120035b4 */ /* 0x0003e40008008000 */
[----:B------:R-:W-:Y:S06]  /*1e80*/  BAR.SYNC.DEFER_BLOCKING 0x0 ;  /* 0x0000000000007b1d */ /* 0x000fec0000010000 */
[----:B------:R-:W3:Y:S02]  /*1e90*/  SYNCS.PHASECHK.TRANS64.TRYWAIT P0, [UR22+0x20000], R2 ;  /* 0x02000002ff0075a7 */ /* 0x000ee40008000156 */
[----:B-1-3--:R-:W-:Y:S05]  /*1ea0*/  @!P0 BRA `(.L_x_48) ;  /* 0x0000000800b08947 */ /* 0x00afea0003800000 */
.L_x_50:
[----:B------:R-:W-:Y:S02]  /*1eb0*/  WARPGROUP.DEPBAR.LE gsb0, 0x0 ;  /* 0x00008000000079c5 */ /* 0x000fe40000010000 */
[----:B------:R-:W-:Y:S01]  /*1ec0*/  WARPGROUP.ARRIVE ;  /* 0x00000000000079c5 */ /* 0x000fe20000000000 */
[----:B------:R-:W-:Y:S01]  /*1ed0*/  UIADD3 UR40, UP0, UR44, 0x2, URZ ;  /* 0x000000022c287890 */ /* 0x000fe2000ff1e03f */
[----:B------:R-:W1:Y:S01]  /*1ee0*/  LDC R2, c[0x0][0x230] ;  /* 0x00008c00ff027b82 */ /* 0x000e620000000800 */
[----:B------:R-:W-:Y:S01]  /*1ef0*/  UIADD3 UR42, UP1, UR46, 0x2, URZ ;  /* 0x000000022e2a7890 */ /* 0x000fe2000ff3e03f */
[----:B------:R-:W-:Y:S02]  /*1f00*/  UMOV UR8, URZ ;  /* 0x0000003f00087c82 */ /* 0x000fe40008000000 */
[----:B------:R-:W-:Y:S01]  /*1f10*/  HGMMA.64x128x16.F32 R88, gdesc[UR44], R88 ;  /* 0x01e000002c5879f0 */ /* 0x000fe20008700858 */
[----:B------:R-:W-:Y:S01]  /*1f20*/  UMOV UR9, URZ ;  /* 0x0000003f00097c82 */ /* 0x000fe20008000000 */
[----:B------:R-:W-:-:S02]  /*1f30*/  UIADD3.X UR41, UR8, 0x40000040, URZ, UP0, !UPT ;  /* 0x4000004008297890 */ /* 0x000fc400087fe43f */
[----:B------:R-:W-:Y:S02]  /*1f40*/  UIADD3.X UR43, UR9, 0x40000040, URZ, UP1, !UPT ;  /* 0x40000040092b7890 */ /* 0x000fe40008ffe43f */
[----:B------:R-:W-:Y:S02]  /*1f50*/  UIADD3.64 UR36, UR40, 0x2, URZ ;  /* 0x0000000228247897 */ /* 0x000fe4000fffe03f */
[----:B------:R-:W-:Y:S02]  /*1f60*/  UIADD3.64 UR38, UR42, 0x2, URZ ;  /* 0x000000022a267897 */ /* 0x000fe4000fffe03f */
[----:B------:R-:W-:Y:S02]  /*1f70*/  UIADD3.64 UR32, UR40, 0x4, URZ ;  /* 0x0000000428207897 */ /* 0x000fe4000fffe03f */
[----:B------:R-:W-:Y:S02]  /*1f80*/  UIADD3.64 UR34, UR42, 0x4, URZ ;  /* 0x000000042a227897 */ /* 0x000fe4000fffe03f */
[----:B------:R-:W-:-:S02]  /*1f90*/  UIADD3.64 UR28, UR40, 0x3fe, URZ ;  /* 0x000003fe281c7897 */ /* 0x000fc4000fffe03f */
[----:B------:R-:W-:Y:S02]  /*1fa0*/  UIADD3.64 UR30, UR42, 0x3fe, URZ ;  /* 0x000003fe2a1e7897 */ /* 0x000fe4000fffe03f */
[----:B------:R-:W-:Y:S02]  /*1fb0*/  UIADD3.64 UR24, UR40, 0x400, URZ ;  /* 0x0000040028187897 */ /* 0x000fe4000fffe03f */
[----:B------:R-:W-:Y:S02]  /*1fc0*/  UIADD3.64 UR26, UR42, 0x400, URZ ;  /* 0x000004002a1a7897 */ /* 0x000fe4000fffe03f */
[----:B------:R-:W-:Y:S02]  /*1fd0*/  UIADD3.64 UR20, UR40, 0x402, URZ ;  /* 0x0000040228147897 */ /* 0x000fe4000fffe03f */
[----:B------:R-:W-:Y:S02]  /*1fe0*/  UIADD3.64 UR22, UR42, 0x402, URZ ;  /* 0x000004022a167897 */ /* 0x000fe4000fffe03f */
[----:B------:R-:W-:-:S02]  /*1ff0*/  UIADD3.64 UR16, UR40, 0x404, URZ ;  /* 0x0000040428107897 */ /* 0x000fc4000fffe03f */
[----:B------:R-:W-:Y:S02]  /*2000*/  UIADD3.64 UR18, UR42, 0x404, URZ ;  /* 0x000004042a127897 */ /* 0x000fe4000fffe03f */
[----:B------:R-:W-:Y:S02]  /*2010*/  UIADD3.64 UR44, UR40, 0x1fe, URZ ;  /* 0x000001fe282c7897 */ /* 0x000fe4000fffe03f */
[----:B------:R-:W-:Y:S02]  /*2020*/  UIADD3 UR52, UR52, 0x80, URZ ;  /* 0x0000008034347890 */ /* 0x000fe4000fffe03f */
[----:B------:R-:W-:-:S04]  /*2030*/  UIADD3 UR53, UR53, 0x1, URZ ;  /* 0x0000000135357890 */ /* 0x000fc8000fffe03f */
[----:B-1----:R-:W-:Y:S01]  /*2040*/  ISETP.LE.AND P0, PT, R2, UR52, PT ;  /* 0x0000003402007c0c */ /* 0x002fe2000bf03270 */
[----:B------:R-:W-:-:S04]  /*2050*/  UISETP.NE.U32.AND UP0, UPT, UR53, 0x2, UPT ;  /* 0x000000023500788c */ /* 0x000fc8000bf05070 */
[----:B------:R-:W-:Y:S02]  /*2060*/  USEL UR8, URZ, 0x1, UP0 ;  /* 0x000000013f087887 */ /* 0x000fe40008000000 */
[----:B------:R-:W-:Y:S02]  /*2070*/  USEL UR53, UR53, URZ, UP0 ;  /* 0x0000003f35357287 */ /* 0x000fe40008000000 */
[----:B------:R-:W-:Y:S01]  /*2080*/  ULOP3.LUT UR55, UR55, UR8, URZ, 0x3c, !UPT ;  /* 0x0000000837377292 */ /* 0x000fe2000f8e3c3f */
[----:B------:R-:W-:-:S12]  /*2090*/  HGMMA.64x128x16.F32 R88, gdesc[UR40], R88 ;  /* 0x01e00000285879f0 */ /* 0x000fd80008700858 */
[----:B------:R-:W-:Y:S01]  /*20a0*/  HGMMA.64x128x16.F32 R88, gdesc[UR36], R88 ;  /* 0x01e00000245879f0 */ /* 0x000fe20008700858 */
[----:B------:R-:W-:-:S11]  /*20b0*/  UIADD3.64 UR36, UR40, 0x202, URZ ;  /* 0x0000020228247897 */ /* 0x000fd6000fffe03f */
        /* <DEDUP_REMOVED lines=11> */
[----:B------:R-:W-:Y:S01]  /*2170*/  UIADD3.64 UR44, UR40, 0x200, URZ ;  /* 0x00000200282c7897 */ /* 0x000fe2000fffe03f */
[----:B------:R-:W-:Y:S01]  /*2180*/  UMOV UR46, UR42 ;  /* 0x0000002a002e7c82 */ /* 0x000fe20008000000 */
[----:B------:R-:W-:-:S09]  /*2190*/  UMOV UR47, UR43 ;  /* 0x0000002b002f7c82 */ /* 0x000fd20008000000 */
[----:B------:R-:W-:-:S12]  /*21a0*/  HGMMA.64x128x16.F32 R24, gdesc[UR44], R24 ;  /* 0x01e000002c1879f0 */ /* 0x000fd80008700818 */
[----:B------:R-:W-:-:S12]  /*21b0*/  HGMMA.64x128x16.F32 R24, gdesc[UR36], R24 ;  /* 0x01e00000241879f0 */ /* 0x000fd80008700818 */
[----:B------:R-:W-:-:S12]  /*21c0*/  HGMMA.64x128x16.F32 R24, gdesc[UR32], R24 ;  /* 0x01e00000201879f0 */ /* 0x000fd80008700818 */
[----:B------:R-:W-:-:S12]  /*21d0*/  HGMMA.64x128x16.F32 R24, gdesc[UR28], R24 ;  /* 0x01e000001c1879f0 */ /* 0x000fd80008700818 */
[----:B------:R-:W-:-:S12]  /*21e0*/  HGMMA.64x128x16.F32 R24, gdesc[UR24], R24 ;  /* 0x01e00000181879f0 */ /* 0x000fd80008700818 */
[----:B------:R-:W-:-:S12]  /*21f0*/  HGMMA.64x128x16.F32 R24, gdesc[UR20], R24 ;  /* 0x01e00000141879f0 */ /* 0x000fd80008700818 */
[----:B------:R-:W-:Y:S01]  /*2200*/  HGMMA.64x128x16.F32 R24, gdesc[UR16], R24, gsb0 ;  /* 0x01e00000101879f0 */ /* 0x000fe20008000818 */
[----:B------:R-:W-:Y:S05]  /*2210*/  @!P0 BRA `(.L_x_49) ;  /* 0xfffffff8007c8947 */ /* 0x000fea000383ffff */
.L_x_47:
[----:B------:R-:W-:Y:S02]  /*2220*/  WARPGROUP.DEPBAR.LE gsb0, 0x0 ;  /* 0x00008000000079c5 */ /* 0x000fe40000010000 */
[----:B------:R-:W-:Y:S01]  /*2230*/  BAR.SYNC.DEFER_BLOCKING 0x0 ;  /* 0x0000000000007b1d */ /* 0x000fe20000010000 */
[C---:B-1----:R-:W-:Y:S01]  /*2240*/  IMAD.SHL.U32 R2, R0.reuse, 0x80, RZ ;  /* 0x0000008000027824 */ /* 0x042fe200078e00ff */
[----:B------:R-:W-:Y:S01]  /*2250*/  F2FP.F16.F32.PACK_AB R88, R89, R88 ;  /* 0x000000585958723e */ /* 0x000fe200000000ff */
[----:B------:R-:W-:Y:S01]  /*2260*/  IMAD.SHL.U32 R3, R0, 0x10, RZ ;  /* 0x0000001000037824 */ /* 0x000fe200078e00ff */
[----:B------:R-:W-:Y:S02]  /*2270*/  ELECT P0, URZ, PT ;  /* 0x00000000003f782f */ /* 0x000fe40003800000 */
[----:B------:R-:W-:Y:S01]  /*2280*/  F2FP.F16.F32.PACK_AB R89, R91, R90 ;  /* 0x0000005a5b59723e */ /* 0x000fe200000000ff */
[----:B------:R-:W-:Y:S01]  /*2290*/  ULOP3.LUT UR12, UR54, 0x1, URZ, 0xc0, !UPT ;  /* 0x00000001360c7892 */ /* 0x000fe2000f8ec03f */
[----:B------:R-:W-:Y:S01]  /*22a0*/  LOP3.LUT R2, R2, 0x780, RZ, 0xc0, !PT ;  /* 0x0000078002027812 */ /* 0x000fe200078ec0ff */
[----:B------:R-:W-:Y:S01]  /*22b0*/  UMOV UR14, UR15 ;  /* 0x0000000f000e7c82 */ /* 0x000fe20008000000 */
[----:B------:R-:W-:Y:S01]  /*22c0*/  F2FP.F16.F32.PACK_AB R120, R121, R120 ;  /* 0x000000787978723e */ /* 0x000fe200000000ff */
[----:B------:R-:W-:Y:S01]  /*22d0*/  ULEA UR13, UR12, UR11, 0x6 ;  /* 0x0000000b0c0d7291 */ /* 0x000fe2000f8e303f */
[----:B------:R-:W-:Y:S01]  /*22e0*/  LOP3.LUT R3, R2, 0x70, R3, 0xf8, !PT ;  /* 0x0000007002037812 */ /* 0x000fe200078ef803 */
[----:B------:R-:W-:Y:S01]  /*22f0*/  ULEA UR12, UR12, UR56, 0xe ;  /* 0x000000380c0c7291 */ /* 0x000fe2000f8e703f */
[----:B------:R-:W-:-:S02]  /*2300*/  F2FP.F16.F32.PACK_AB R90, R93, R92 ;  /* 0x0000005c5d5a723e */ /* 0x000fc400000000ff */
[----:B------:R-:W-:Y:S01]  /*2310*/  LOP3.LUT R3, R3, 0x10, R0, 0x78, !PT ;  /* 0x0000001003037812 */ /* 0x000fe200078e7800 */
[----:B------:R-:W-:Y:S01]  /*2320*/  IMAD.SHL.U32 R0, R0, 0x40, RZ ;  /* 0x0000004000007824 */ /* 0x000fe200078e00ff */
[----:B------:R-:W-:Y:S02]  /*2330*/  F2FP.F16.F32.PACK_AB R91, R95, R94 ;  /* 0x0000005e5f5b723e */ /* 0x000fe400000000ff */
[----:B------:R-:W-:Y:S02]  /*2340*/  F2FP.F16.F32.PACK_AB R121, R123, R122 ;  /* 0x0000007a7b79723e */ /* 0x000fe400000000ff */
[----:B------:R-:W-:Y:S02]  /*2350*/  LOP3.LUT R0, R3, 0x1800, R0, 0xf8, !PT ;  /* 0x0000180003007812 */ /* 0x000fe400078ef800 */
[----:B------:R-:W-:Y:S01]  /*2360*/  F2FP.F16.F32.PACK_AB R24, R25, R24 ;  /* 0x000000181918723e */ /* 0x000fe200000000ff */
[----:B------:R-:W1:Y:S02]  /*2370*/  @!P2 SYNCS.CCTL.IV [UR56+0x20000] ;  /* 0x02000000ff00a9b1 */ /* 0x000e640008000038 */
[----:B-1----:R-:W-:Y:S01]  /*2380*/  BAR.SYNC.DEFER_BLOCKING 0x0 ;  /* 0x0000000000007b1d */ /* 0x002fe20000010000 */
[C---:B------:R-:W-:Y:S01]  /*2390*/  LOP3.LUT R3, R0.reuse, 0x20, RZ, 0x3c, !PT ;  /* 0x0000002000037812 */ /* 0x040fe200078e3cff */
[----:B------:R-:W-:Y:S01]  /*23a0*/  VIADD R2, R0, UR56 ;  /* 0x0000003800027c36 */ /* 0x000fe20008000000 */
[----:B------:R-:W-:-:S02]  /*23b0*/  F2FP.F16.F32.PACK_AB R122, R125, R124 ;  /* 0x0000007c7d7a723e */ /* 0x000fc400000000ff */
[----:B------:R-:W-:Y:S01]  /*23c0*/  F2FP.F16.F32.PACK_AB R123, R127, R126 ;  /* 0x0000007e7f7b723e */ /* 0x000fe200000000ff */
[----:B------:R-:W-:Y:S01]  /*23d0*/  VIADD R3, R3, UR56 ;  /* 0x0000003803037c36 */ /* 0x000fe20008000000 */
[----:B------:R-:W-:Y:S02]  /*23e0*/  F2FP.F16.F32.PACK_AB R25, R27, R26 ;  /* 0x0000001a1b19723e */ /* 0x000fe400000000ff */
[----:B------:R-:W-:Y:S02]  /*23f0*/  F2FP.F16.F32.PACK_AB R56, R57, R56 ;  /* 0x000000383938723e */ /* 0x000fe400000000ff */
[----:B------:R-:W-:Y:S02]  /*2400*/  F2FP.F16.F32.PACK_AB R96, R97, R96 ;  /* 0x000000606160723e */ /* 0x000fe400000000ff */
[----:B------:R-:W-:Y:S02]  /*2410*/  F2FP.F16.F32.PACK_AB R26, R29, R28 ;  /* 0x0000001c1d1a723e */ /* 0x000fe400000000ff */
[----:B------:R-:W-:-:S02]  /*2420*/  F2FP.F16.F32.PACK_AB R27, R31, R30 ;  /* 0x0000001e1f1b723e */ /* 0x000fc400000000ff */
[----:B------:R-:W-:Y:S02]  /*2430*/  F2FP.F16.F32.PACK_AB R57, R59, R58 ;  /* 0x0000003a3b39723e */ /* 0x000fe400000000ff */
[----:B------:R-:W-:Y:S02]  /*2440*/  ISETP.LT.U32.AND P0, PT, R4, 0x40, P0 ;  /* 0x000000400400780c */ /* 0x000fe40000701070 */
[----:B------:R-:W-:Y:S02]  /*2450*/  F2FP.F16.F32.PACK_AB R97, R99, R98 ;  /* 0x000000626361723e */ /* 0x000fe400000000ff */
[----:B------:R-:W-:Y:S01]  /*2460*/  F2FP.F16.F32.PACK_AB R128, R129, R128 ;  /* 0x000000808180723e */ /* 0x000fe200000000ff */
[----:B------:R-:W1:Y:S01]  /*2470*/  @!P2 SYNCS.CCTL.IV [UR56+0x20008] ;  /* 0x02000800ff00a9b1 */ /* 0x000e620008000038 */
[----:B------:R-:W-:Y:S01]  /*2480*/  F2FP.F16.F32.PACK_AB R58, R61, R60 ;  /* 0x0000003c3d3a723e */ /* 0x000fe200000000ff */
[----:B-1----:R-:W-:Y:S01]  /*2490*/  STSM.16.M88.4 [R2], R88 ;  /* 0x0000005802007844 */ /* 0x002fe20000000200 */
[----:B------:R-:W-:-:S02]  /*24a0*/  F2FP.F16.F32.PACK_AB R59, R63, R62 ;  /* 0x0000003e3f3b723e */ /* 0x000fc400000000ff */
[----:B------:R-:W-:Y:S01]  /*24b0*/  LOP3.LUT R4, R0, 0x40, RZ, 0x3c, !PT ;  /* 0x0000004000047812 */ /* 0x000fe200078e3cff */
[----:B------:R-:W-:Y:S01]  /*24c0*/  STSM.16.M88.4 [R2+0x4000], R120 ;  /* 0x0040007802007844 */ /* 0x000fe20000000200 */
[----:B------:R-:W-:Y:S01]  /*24d0*/  F2FP.F16.F32.PACK_AB R98, R101, R100 ;  /* 0x000000646562723e */ /* 0x000fe200000000ff */
[----:B------:R-:W-:Y:S01]  /*24e0*/  VOTEU.ANY UP0, P0 ;  /* 0x00000000003f7886 */ /* 0x000fe20000000100 */
[----:B------:R-:W-:Y:S01]  /*24f0*/  F2FP.F16.F32.PACK_AB R99, R103, R102 ;  /* 0x000000666763723e */ /* 0x000fe200000000ff */
[----:B------:R-:W-:Y:S01]  /*2500*/  STSM.16.M88.4 [R2+0x2000], R24 ;  /* 0x0020001802007844 */ /* 0x000fe20000000200 */
[----:B------:R-:W-:Y:S01]  /*2510*/  F2FP.F16.F32.PACK_AB R129, R131, R130 ;  /* 0x000000828381723e */ /* 0x000fe200000000ff */
[----:B------:R-:W-:Y:S01]  /*2520*/  VIADD R4, R4, UR56 ;  /* 0x0000003804047c36 */ /* 0x000fe20008000000 */
[----:B------:R-:W-:Y:S01]  /*2530*/  F2FP.F16.F32.PACK_AB R32, R33, R32 ;  /* 0x000000202120723e */ /* 0x000fe200000000ff */
[----:B------:R-:W-:Y:S01]  /*2540*/  STSM.16.M88.4 [R2+0x6000], R56 ;  /* 0x0060003802007844 */ /* 0x000fe20000000200 */
[----:B------:R-:W-:Y:S01]  /*2550*/  F2FP.F16.F32.PACK_AB R130, R133, R132 ;  /* 0x000000848582723e */ /* 0x000fe200000000ff */
[----:B------:R-:W-:Y:S01]  /*2560*/  VOTEU.ANY UP1, P0 ;  /* 0x00000000003f7886 */ /* 0x000fe20000020100 */
[----:B------:R-:W-:Y:S01]  /*2570*/  F2FP.F16.F32.PACK_AB R131, R135, R134 ;  /* 0x000000868783723e */ /* 0x000fe200000000ff */
[----:B------:R-:W-:Y:S01]  /*2580*/  STSM.16.M88.4 [R3], R96 ;  /* 0x0000006003007844 */ /* 0x000fe20000000200 */
[----:B------:R-:W-:Y:S01]  /*2590*/  F2FP.F16.F32.PACK_AB R33, R35, R34 ;  /* 0x000000222321723e */ /* 0x000fe200000000ff */
[----:B---3--:R-:W-:Y:S01]  /*25a0*/  @UP0 UMOV UR8, UR48 ;  /* 0x0000003000080c82 */ /* 0x008fe20008000000 */
[----:B------:R-:W-:Y:S01]  /*25b0*/  F2FP.F16.F32.PACK_AB R64, R65, R64 ;  /* 0x000000404140723e */ /* 0x000fe200000000ff */
[----:B------:R-:W-:Y:S01]  /*25c0*/  STSM.16.M88.4 [R3+0x4000], R128 ;  /* 0x0040008003007844 */ /* 0x000fe20000000200 */
[----:B------:R-:W-:Y:S01]  /*25d0*/  F2FP.F16.F32.PACK_AB R104, R105, R104 ;  /* 0x000000686968723e */ /* 0x000fe200000000ff */
[----:B------:R-:W-:Y:S01]  /*25e0*/  @UP0 UMOV UR9, UR49 ;  /* 0x0000003100090c82 */ /* 0x000fe20008000000 */
[----:B------:R-:W-:-:S02]  /*25f0*/  F2FP.F16.F32.PACK_AB R34, R37, R36 ;  /* 0x000000242522723e */ /* 0x000fc400000000ff */
[----:B------:R-:W-:Y:S02]  /*2600*/  F2FP.F16.F32.PACK_AB R35, R39, R38 ;  /* 0x000000262723723e */ /* 0x000fe400000000ff */
[----:B------:R-:W-:Y:S02]  /*2610*/  F2FP.F16.F32.PACK_AB R65, R67, R66 ;  /* 0x000000424341723e */ /* 0x000fe400000000ff */
[----:B------:R-:W-:Y:S01]  /*2620*/  F2FP.F16.F32.PACK_AB R105, R107, R106 ;  /* 0x0000006a6b69723e */ /* 0x000fe200000000ff */
[----:B------:R-:W-:Y:S01]  /*2630*/  STSM.16.M88.4 [R3+0x2000], R32 ;  /* 0x0020002003007844 */ /* 0x000fe20000000200 */
[----:B------:R-:W-:Y:S02]  /*2640*/  F2FP.F16.F32.PACK_AB R136, R137, R136 ;  /* 0x000000888988723e */ /* 0x000fe400000000ff */
[----:B------:R-:W-:Y:S02]  /*2650*/  F2FP.F16.F32.PACK_AB R66, R69, R68 ;  /* 0x000000444542723e */ /* 0x000fe400000000ff */
[----:B------:R-:W-:-:S02]  /*2660*/  F2FP.F16.F32.PACK_AB R67, R71, R70 ;  /* 0x000000464743723e */ /* 0x000fc400000000ff */
[----:B------:R-:W-:Y:S02]  /*2670*/  LOP3.LUT R0, R0, 0x60, RZ, 0x3c, !PT ;  /* 0x0000006000007812 */ /* 0x000fe400078e3cff */
[----:B------:R-:W-:Y:S01]  /*2680*/  F2FP.F16.F32.PACK_AB R106, R109, R108 ;  /* 0x0000006c6d6a723e */ /* 0x000fe200000000ff */
[----:B------:R-:W-:Y:S01]  /*2690*/  STSM.16.M88.4 [R3+0x6000], R64 ;  /* 0x0060004003007844 */ /* 0x000fe20000000200 */
[----:B------:R-:W-:Y:S01]  /*26a0*/  F2FP.F16.F32.PACK_AB R107, R111, R110 ;  /* 0x0000006e6f6b723e */ /* 0x000fe200000000ff */
[----:B------:R-:W-:Y:S01]  /*26b0*/  VIADD R0, R0, UR56 ;  /* 0x0000003800007c36 */ /* 0x000fe20008000000 */
[----:B------:R-:W-:Y:S02]  /*26c0*/  F2FP.F16.F32.PACK_AB R137, R139, R138 ;  /* 0x0000008a8b89723e */ /* 0x000fe400000000ff */
[----:B------:R-:W-:Y:S01]  /*26d0*/  F2FP.F16.F32.PACK_AB R40, R41, R40 ;  /* 0x000000282928723e */ /* 0x000fe200000000ff */
[----:B------:R-:W-:Y:S01]  /*26e0*/  STSM.16.M88.4 [R4], R104 ;  /* 0x0000006804007844 */ /* 0x000fe20000000200 */
        /* <DEDUP_REMOVED lines=8> */
[----:B------:R-:W-:Y:S02]  /*2770*/  F2FP.F16.F32.PACK_AB R73, R75, R74 ;  /* 0x0000004a4b49723e */ /* 0x000fe400000000ff */
[----:B------:R-:W-:Y:S01]  /*2780*/  F2FP.F16.F32.PACK_AB R113, R115, R114 ;  /* 0x000000727371723e */ /* 0x000fe200000000ff */
[----:B------:R-:W-:Y:S01]  /*2790*/  STSM.16.M88.4 [R4+0x2000], R40 ;  /* 0x0020002804007844 */ /* 0x000fe20000000200 */
[----:B------:R-:W-:Y:S02]  /*27a0*/  F2FP.F16.F32.PACK_AB R144, R145, R144 ;  /* 0x000000909190723e */ /* 0x000fe400000000ff */
[----:B------:R-:W-:Y:S02]  /*27b0*/  F2FP.F16.F32.PACK_AB R74, R77, R76 ;  /* 0x0000004c4d4a723e */ /* 0x000fe400000000ff */
[----:B------:R-:W-:Y:S02]  /*27c0*/  F2FP.F16.F32.PACK_AB R75, R79, R78 ;  /* 0x0000004e4f4b723e */ /* 0x000fe400000000ff */
[----:B------:R-:W-:-:S02]  /*27d0*/  F2FP.F16.F32.PACK_AB R114, R117, R116 ;  /* 0x000000747572723e */ /* 0x000fc400000000ff */
[----:B------:R-:W-:Y:S01]  /*27e0*/  F2FP.F16.F32.PACK_AB R115, R119, R118 ;  /* 0x000000767773723e */ /* 0x000fe200000000ff */
[----:B------:R-:W-:Y:S01]  /*27f0*/  STSM.16.M88.4 [R4+0x6000], R72 ;  /* 0x0060004804007844 */ /* 0x000fe20000000200 */
[----:B------:R-:W-:Y:S02]  /*2800*/  F2FP.F16.F32.PACK_AB R145, R147, R146 ;  /* 0x000000929391723e */ /* 0x000fe400000000ff */
[----:B------:R-:W-:Y:S01]  /*2810*/  F2FP.F16.F32.PACK_AB R48, R49, R48 ;  /* 0x000000303130723e */ /* 0x000fe200000000ff */
[----:B------:R-:W-:Y:S01]  /*2820*/  STSM.16.M88.4 [R0], R112 ;  /* 0x0000007000007844 */ /* 0x000fe20000000200 */
[----:B------:R-:W-:Y:S02]  /*2830*/  F2FP.F16.F32.PACK_AB R146, R149, R148 ;  /* 0x000000949592723e */ /* 0x000fe400000000ff */
[----:B------:R-:W-:Y:S02]  /*2840*/  F2FP.F16.F32.PACK_AB R147, R151, R150 ;  /* 0x000000969793723e */ /* 0x000fe400000000ff */
[----:B------:R-:W-:-:S02]  /*2850*/  F2FP.F16.F32.PACK_AB R49, R51, R50 ;  /* 0x000000323331723e */ /* 0x000fc400000000ff */
[----:B------:R-:W-:Y:S01]  /*2860*/  F2FP.F16.F32.PACK_AB R80, R81, R80 ;  /* 0x000000505150723e */ /* 0x000fe200000000ff */
[----:B------:R-:W-:Y:S01]  /*2870*/  STSM.16.M88.4 [R0+0x4000], R144 ;  /* 0x0040009000007844 */ /* 0x000fe20000000200 */
[----:B------:R-:W-:Y:S02]  /*2880*/  F2FP.F16.F32.PACK_AB R50, R53, R52 ;  /* 0x000000343532723e */ /* 0x000fe400000000ff */
[----:B------:R-:W-:Y:S02]  /*2890*/  F2FP.F16.F32.PACK_AB R51, R55, R54 ;  /* 0x000000363733723e */ /* 0x000fe400000000ff */
[----:B------:R-:W-:Y:S02]  /*28a0*/  F2FP.F16.F32.PACK_AB R81, R83, R82 ;  /* 0x000000525351723e */ /* 0x000fe400000000ff */
[----:B------:R-:W-:Y:S01]  /*28b0*/  F2FP.F16.F32.PACK_AB R82, R85, R84 ;  /* 0x000000545552723e */ /* 0x000fe200000000ff */
[----:B------:R-:W-:Y:S01]  /*28c0*/  STSM.16.M88.4 [R0+0x2000], R48 ;  /* 0x0020003000007844 */ /* 0x000fe20000000200 */
[----:B------:R-:W-:-:S05]  /*28d0*/  F2FP.F16.F32.PACK_AB R83, R87, R86 ;  /* 0x000000565753723e */ /* 0x000fca00000000ff */
[----:B------:R-:W-:Y:S01]  /*28e0*/  STSM.16.M88.4 [R0+0x6000], R80 ;  /* 0x0060005000007844 */ /* 0x000fe20000000200 */
[----:B------:R1:W-:Y:S06]  /*28f0*/  MEMBAR.ALL.CTA ;  /* 0x0000000000007992 */ /* 0x0003ec0000008000 */
[----:B-1----:R-:W1:Y:S02]  /*2900*/  FENCE.VIEW.ASYNC.S ;  /* 0x00000000000073c6 */ /* 0x002e640000000000 */
[----:B-1----:R-:W-:Y:S06]  /*2910*/  BAR.SYNC.DEFER_BLOCKING 0x0 ;  /* 0x0000000000007b1d */ /* 0x002fec0000010000 */
[----:B------:R1:W-:Y:S01]  /*2920*/  @UP1 UTMASTG.2D [UR12], [UR8] ;  /* 0x0000000c080013b5 */ /* 0x0003e20008008000 */
[----:B------:R0:W-:Y:S01]  /*2930*/  UTMACMDFLUSH ;  /* 0x00000000000079b7 */ /* 0x0001e20000000000 */
[----:B------:R-:W-:-:S04]  /*2940*/  DEPBAR.LE SB0, 0x0 ;  /* 0x000080000000791a */ /* 0x000fc80000000000 */
[----:B------:R-:W-:Y:S06]  /*2950*/  BAR.SYNC.DEFER_BLOCKING 0x0 ;  /* 0x0000000000007b1d */ /* 0x000fec0000010000 */
[----:B-1----:R-:W-:Y:S05]  /*2960*/  EXIT ;  /* 0x000000000000794d */ /* 0x002fea0003800000 */
.L_x_48:
[----:B------:R-:W1:Y:S02]  /*2970*/  SYNCS.PHASECHK.TRANS64.TRYWAIT P0, [UR22+0x20000], R2 ;  /* 0x02000002ff0075a7 */ /* 0x000e640008000156 */
[----:B-1----:R-:W-:Y:S05]  /*2980*/  @!P0 BRA `(.L_x_48) ;  /* 0xfffffffc00f88947 */ /* 0x002fea000383ffff */
[----:B------:R-:W-:Y:S05]  /*2990*/  BRA `(.L_x_50) ;  /* 0xfffffff400447947 */ /* 0x000fea000383ffff */
.L_x_51:
[----:B------:R-:W-:-:S00]  /*29a0*/  BRA `(.L_x_51) ;  /* 0xfffffffc00fc7947 */ /* 0x000fc0000383ffff */
[----:B------:R-:W-:-:S00]  /*29b0*/  NOP ;  /* 0x0000000000007918 */ /* 0x000fc00000000000 */
        /* <DEDUP_REMOVED lines=12> */
.L_x_52:


//--------------------- .nv.shared.gluon_wgmma    --------------------------
	.section	.nv.shared.gluon_wgmma,"aw",@nobits
	.sectionflags	@""
	.align	16
	.zero		1024


//--------------------- .nv.shared.reserved.0     --------------------------
	.section	.nv.shared.reserved.0,"aw",@nobits
	.weak		__nv_reservedSMEM_offset_0_alias
	.size		__nv_reservedSMEM_offset_0_alias, 0, 0
	.other		__nv_reservedSMEM_offset_0_alias,@"STO_CUDA_RESERVED_SHARED STV_DEFAULT"
__nv_reservedSMEM_offset_0_alias:
	.zero		0


//--------------------- .nv.constant0.gluon_wgmma --------------------------
	.section	.nv.constant0.gluon_wgmma,"a",@progbits
	.sectionflags	@""
	.align	4
.nv.constant0.gluon_wgmma:
	.zero		608


//--------------------- SYMBOLS --------------------------

	.type		.nv.reservedSmem.offset0,@object
	.size		.nv.reservedSmem.offset0,0x4
